//
// Generated by NVIDIA NVVM Compiler
//
// Compiler Build ID: CL-36424714
// Cuda compilation tools, release 13.0, V13.0.88
// Based on NVVM 20.0.0
//

.version 9.0
.target sm_100
.address_size 64

	// .globl	_Z20matrixMultiplyKernelPiS_S_i
// _ZZ29matrixMultiplyKernelCoalescedPiS_S_iE6A_tile has been demoted
// _ZZ29matrixMultiplyKernelCoalescedPiS_S_iE6B_tile has been demoted
.global .align 1 .b8 _ZN34_INTERNAL_d72c9091_4_k_cu_1d8eb5984cuda3std3__45__cpo5beginE[1];
.global .align 1 .b8 _ZN34_INTERNAL_d72c9091_4_k_cu_1d8eb5984cuda3std3__45__cpo3endE[1];
.global .align 1 .b8 _ZN34_INTERNAL_d72c9091_4_k_cu_1d8eb5984cuda3std3__45__cpo6cbeginE[1];
.global .align 1 .b8 _ZN34_INTERNAL_d72c9091_4_k_cu_1d8eb5984cuda3std3__45__cpo4cendE[1];
.global .align 1 .b8 _ZN34_INTERNAL_d72c9091_4_k_cu_1d8eb5984cuda3std3__436_GLOBAL__N__d72c9091_4_k_cu_1d8eb5986ignoreE[1];
.global .align 1 .b8 _ZN34_INTERNAL_d72c9091_4_k_cu_1d8eb5984cuda3std3__419piecewise_constructE[1];
.global .align 1 .b8 _ZN34_INTERNAL_d72c9091_4_k_cu_1d8eb5984cuda3std3__48in_placeE[1];
.global .align 1 .b8 _ZN34_INTERNAL_d72c9091_4_k_cu_1d8eb5984cuda3std6ranges3__45__cpo4swapE[1];
.global .align 1 .b8 _ZN34_INTERNAL_d72c9091_4_k_cu_1d8eb5984cuda3std6ranges3__45__cpo9iter_moveE[1];
.global .align 1 .b8 _ZN34_INTERNAL_d72c9091_4_k_cu_1d8eb5984cuda3std6ranges3__45__cpo7advanceE[1];
.global .align 1 .b8 _ZN34_INTERNAL_d72c9091_4_k_cu_1d8eb5986thrust24THRUST_300001_SM_1000_NS12placeholders2_1E[1];
.global .align 1 .b8 _ZN34_INTERNAL_d72c9091_4_k_cu_1d8eb5986thrust24THRUST_300001_SM_1000_NS12placeholders2_2E[1];
.global .align 1 .b8 _ZN34_INTERNAL_d72c9091_4_k_cu_1d8eb5986thrust24THRUST_300001_SM_1000_NS12placeholders2_3E[1];
.global .align 1 .b8 _ZN34_INTERNAL_d72c9091_4_k_cu_1d8eb5986thrust24THRUST_300001_SM_1000_NS12placeholders2_4E[1];
.global .align 1 .b8 _ZN34_INTERNAL_d72c9091_4_k_cu_1d8eb5986thrust24THRUST_300001_SM_1000_NS12placeholders2_5E[1];
.global .align 1 .b8 _ZN34_INTERNAL_d72c9091_4_k_cu_1d8eb5986thrust24THRUST_300001_SM_1000_NS12placeholders2_6E[1];
.global .align 1 .b8 _ZN34_INTERNAL_d72c9091_4_k_cu_1d8eb5986thrust24THRUST_300001_SM_1000_NS12placeholders2_7E[1];
.global .align 1 .b8 _ZN34_INTERNAL_d72c9091_4_k_cu_1d8eb5986thrust24THRUST_300001_SM_1000_NS12placeholders2_8E[1];
.global .align 1 .b8 _ZN34_INTERNAL_d72c9091_4_k_cu_1d8eb5986thrust24THRUST_300001_SM_1000_NS12placeholders2_9E[1];
.global .align 1 .b8 _ZN34_INTERNAL_d72c9091_4_k_cu_1d8eb5986thrust24THRUST_300001_SM_1000_NS12placeholders3_10E[1];

.visible .entry _Z20matrixMultiplyKernelPiS_S_i(
	.param .u64 .ptr .align 1 _Z20matrixMultiplyKernelPiS_S_i_param_0,
	.param .u64 .ptr .align 1 _Z20matrixMultiplyKernelPiS_S_i_param_1,
	.param .u64 .ptr .align 1 _Z20matrixMultiplyKernelPiS_S_i_param_2,
	.param .u32 _Z20matrixMultiplyKernelPiS_S_i_param_3
)
{
	.reg .pred 	%p<10>;
	.reg .b32 	%r<105>;
	.reg .b64 	%rd<67>;

	ld.param.u64 	%rd14, [_Z20matrixMultiplyKernelPiS_S_i_param_0];
	ld.param.u64 	%rd15, [_Z20matrixMultiplyKernelPiS_S_i_param_1];
	ld.param.u32 	%r30, [_Z20matrixMultiplyKernelPiS_S_i_param_3];
	cvta.to.global.u64 	%rd1, %rd15;
	cvta.to.global.u64 	%rd2, %rd14;
	mov.u32 	%r31, %ctaid.y;
	mov.u32 	%r32, %ntid.y;
	mov.u32 	%r33, %tid.y;
	mad.lo.s32 	%r1, %r31, %r32, %r33;
	mov.u32 	%r34, %ctaid.x;
	mov.u32 	%r35, %ntid.x;
	mov.u32 	%r36, %tid.x;
	mad.lo.s32 	%r2, %r34, %r35, %r36;
	max.s32 	%r37, %r1, %r2;
	setp.ge.s32 	%p1, %r37, %r30;
	@%p1 bra 	$L__BB0_13;
	mul.lo.s32 	%r3, %r30, %r1;
	and.b32  	%r4, %r30, 7;
	setp.lt.u32 	%p2, %r30, 8;
	mov.b32 	%r99, 0;
	mov.u32 	%r104, %r99;
	@%p2 bra 	$L__BB0_4;
	and.b32  	%r99, %r30, 2147483640;
	neg.s32 	%r93, %r99;
	mul.wide.s32 	%rd16, %r30, 4;
	add.s64 	%rd3, %rd1, %rd16;
	shl.b32 	%r7, %r30, 3;
	mul.wide.s32 	%rd17, %r30, 8;
	add.s64 	%rd4, %rd1, %rd17;
	mul.wide.s32 	%rd18, %r30, 12;
	add.s64 	%rd5, %rd1, %rd18;
	mul.wide.s32 	%rd19, %r30, 16;
	add.s64 	%rd6, %rd1, %rd19;
	mul.wide.s32 	%rd20, %r30, 20;
	add.s64 	%rd7, %rd1, %rd20;
	mul.wide.s32 	%rd21, %r30, 24;
	add.s64 	%rd8, %rd1, %rd21;
	mul.wide.s32 	%rd22, %r30, 28;
	add.s64 	%rd9, %rd1, %rd22;
	mul.wide.u32 	%rd23, %r3, 4;
	add.s64 	%rd24, %rd23, %rd2;
	add.s64 	%rd66, %rd24, 16;
	mov.b32 	%r104, 0;
	mov.u32 	%r92, %r2;
$L__BB0_3:
	.pragma "nounroll";
	mul.wide.s32 	%rd25, %r92, 4;
	add.s64 	%rd26, %rd3, %rd25;
	add.s64 	%rd27, %rd4, %rd25;
	add.s64 	%rd28, %rd5, %rd25;
	add.s64 	%rd29, %rd6, %rd25;
	add.s64 	%rd30, %rd7, %rd25;
	add.s64 	%rd31, %rd8, %rd25;
	add.s64 	%rd32, %rd9, %rd25;
	add.s64 	%rd33, %rd1, %rd25;
	ld.global.u32 	%r41, [%rd66+-16];
	ld.global.u32 	%r42, [%rd33];
	mad.lo.s32 	%r43, %r42, %r41, %r104;
	ld.global.u32 	%r44, [%rd66+-12];
	ld.global.u32 	%r45, [%rd26];
	mad.lo.s32 	%r46, %r45, %r44, %r43;
	ld.global.u32 	%r47, [%rd66+-8];
	ld.global.u32 	%r48, [%rd27];
	mad.lo.s32 	%r49, %r48, %r47, %r46;
	ld.global.u32 	%r50, [%rd66+-4];
	ld.global.u32 	%r51, [%rd28];
	mad.lo.s32 	%r52, %r51, %r50, %r49;
	ld.global.u32 	%r53, [%rd66];
	ld.global.u32 	%r54, [%rd29];
	mad.lo.s32 	%r55, %r54, %r53, %r52;
	ld.global.u32 	%r56, [%rd66+4];
	ld.global.u32 	%r57, [%rd30];
	mad.lo.s32 	%r58, %r57, %r56, %r55;
	ld.global.u32 	%r59, [%rd66+8];
	ld.global.u32 	%r60, [%rd31];
	mad.lo.s32 	%r61, %r60, %r59, %r58;
	ld.global.u32 	%r62, [%rd66+12];
	ld.global.u32 	%r63, [%rd32];
	mad.lo.s32 	%r104, %r63, %r62, %r61;
	add.s32 	%r93, %r93, 8;
	add.s32 	%r92, %r92, %r7;
	add.s64 	%rd66, %rd66, 32;
	setp.ne.s32 	%p3, %r93, 0;
	@%p3 bra 	$L__BB0_3;
$L__BB0_4:
	setp.eq.s32 	%p4, %r4, 0;
	@%p4 bra 	$L__BB0_12;
	and.b32  	%r17, %r30, 3;
	setp.lt.u32 	%p5, %r4, 4;
	@%p5 bra 	$L__BB0_7;
	add.s32 	%r65, %r99, %r3;
	mul.wide.u32 	%rd34, %r65, 4;
	add.s64 	%rd35, %rd2, %rd34;
	ld.global.u32 	%r66, [%rd35];
	mad.lo.s32 	%r67, %r99, %r30, %r2;
	mul.wide.s32 	%rd36, %r67, 4;
	add.s64 	%rd37, %rd1, %rd36;
	ld.global.u32 	%r68, [%rd37];
	mad.lo.s32 	%r69, %r68, %r66, %r104;
	cvt.u64.u32 	%rd38, %r3;
	cvt.u64.u32 	%rd39, %r99;
	add.s64 	%rd40, %rd39, %rd38;
	shl.b64 	%rd41, %rd40, 2;
	add.s64 	%rd42, %rd2, %rd41;
	ld.global.u32 	%r70, [%rd42+4];
	mul.wide.s32 	%rd43, %r30, 4;
	add.s64 	%rd44, %rd37, %rd43;
	ld.global.u32 	%r71, [%rd44];
	mad.lo.s32 	%r72, %r71, %r70, %r69;
	ld.global.u32 	%r73, [%rd42+8];
	add.s64 	%rd45, %rd44, %rd43;
	ld.global.u32 	%r74, [%rd45];
	mad.lo.s32 	%r75, %r74, %r73, %r72;
	ld.global.u32 	%r76, [%rd42+12];
	add.s64 	%rd46, %rd45, %rd43;
	ld.global.u32 	%r77, [%rd46];
	mad.lo.s32 	%r104, %r77, %r76, %r75;
	add.s32 	%r99, %r99, 4;
$L__BB0_7:
	setp.eq.s32 	%p6, %r17, 0;
	@%p6 bra 	$L__BB0_12;
	setp.eq.s32 	%p7, %r17, 1;
	@%p7 bra 	$L__BB0_10;
	add.s32 	%r79, %r99, %r3;
	mul.wide.u32 	%rd47, %r79, 4;
	add.s64 	%rd48, %rd2, %rd47;
	ld.global.u32 	%r80, [%rd48];
	mad.lo.s32 	%r81, %r99, %r30, %r2;
	mul.wide.s32 	%rd49, %r81, 4;
	add.s64 	%rd50, %rd1, %rd49;
	ld.global.u32 	%r82, [%rd50];
	mad.lo.s32 	%r83, %r82, %r80, %r104;
	cvt.u64.u32 	%rd51, %r3;
	cvt.u64.u32 	%rd52, %r99;
	add.s64 	%rd53, %rd52, %rd51;
	shl.b64 	%rd54, %rd53, 2;
	add.s64 	%rd55, %rd2, %rd54;
	ld.global.u32 	%r84, [%rd55+4];
	mul.wide.s32 	%rd56, %r30, 4;
	add.s64 	%rd57, %rd50, %rd56;
	ld.global.u32 	%r85, [%rd57];
	mad.lo.s32 	%r104, %r85, %r84, %r83;
	add.s32 	%r99, %r99, 2;
$L__BB0_10:
	and.b32  	%r86, %r30, 1;
	setp.eq.b32 	%p8, %r86, 1;
	not.pred 	%p9, %p8;
	@%p9 bra 	$L__BB0_12;
	add.s32 	%r87, %r99, %r3;
	mul.wide.u32 	%rd58, %r87, 4;
	add.s64 	%rd59, %rd2, %rd58;
	ld.global.u32 	%r88, [%rd59];
	mad.lo.s32 	%r89, %r99, %r30, %r2;
	mul.wide.s32 	%rd60, %r89, 4;
	add.s64 	%rd61, %rd1, %rd60;
	ld.global.u32 	%r90, [%rd61];
	mad.lo.s32 	%r104, %r90, %r88, %r104;
$L__BB0_12:
	ld.param.u64 	%rd65, [_Z20matrixMultiplyKernelPiS_S_i_param_2];
	add.s32 	%r91, %r3, %r2;
	cvta.to.global.u64 	%rd62, %rd65;
	mul.wide.s32 	%rd63, %r91, 4;
	add.s64 	%rd64, %rd62, %rd63;
	st.global.u32 	[%rd64], %r104;
$L__BB0_13:
	ret;

}
	// .globl	_Z29matrixMultiplyKernelCoalescedPiS_S_i
.visible .entry _Z29matrixMultiplyKernelCoalescedPiS_S_i(
	.param .u64 .ptr .align 1 _Z29matrixMultiplyKernelCoalescedPiS_S_i_param_0,
	.param .u64 .ptr .align 1 _Z29matrixMultiplyKernelCoalescedPiS_S_i_param_1,
	.param .u64 .ptr .align 1 _Z29matrixMultiplyKernelCoalescedPiS_S_i_param_2,
	.param .u32 _Z29matrixMultiplyKernelCoalescedPiS_S_i_param_3
)
{
	.reg .pred 	%p<10>;
	.reg .b32 	%r<147>;
	.reg .b32 	%f<71>;
	.reg .b64 	%rd<13>;
	// demoted variable
	.shared .align 4 .b8 _ZZ29matrixMultiplyKernelCoalescedPiS_S_iE6A_tile[4096];
	// demoted variable
	.shared .align 4 .b8 _ZZ29matrixMultiplyKernelCoalescedPiS_S_iE6B_tile[4096];
	ld.param.u64 	%rd3, [_Z29matrixMultiplyKernelCoalescedPiS_S_i_param_0];
	ld.param.u64 	%rd4, [_Z29matrixMultiplyKernelCoalescedPiS_S_i_param_1];
	ld.param.u64 	%rd5, [_Z29matrixMultiplyKernelCoalescedPiS_S_i_param_2];
	ld.param.u32 	%r28, [_Z29matrixMultiplyKernelCoalescedPiS_S_i_param_3];
	mov.u32 	%r29, %ctaid.x;
	mov.u32 	%r30, %ctaid.y;
	mov.u32 	%r140, %tid.x;
	mov.u32 	%r142, %tid.y;
	shl.b32 	%r31, %r30, 5;
	add.s32 	%r3, %r31, %r142;
	shl.b32 	%r4, %r29, 5;
	add.s32 	%r5, %r4, %r140;
	setp.lt.s32 	%p1, %r28, 1;
	mov.f32 	%f70, 0f00000000;
	@%p1 bra 	$L__BB1_7;
	add.s32 	%r32, %r28, 31;
	shr.u32 	%r33, %r32, 5;
	shl.b32 	%r34, %r142, 7;
	mov.u32 	%r35, _ZZ29matrixMultiplyKernelCoalescedPiS_S_iE6A_tile;
	add.s32 	%r6, %r35, %r34;
	shl.b32 	%r36, %r140, 2;
	add.s32 	%r7, %r6, %r36;
	mov.u32 	%r37, _ZZ29matrixMultiplyKernelCoalescedPiS_S_iE6B_tile;
	add.s32 	%r9, %r37, %r36;
	add.s32 	%r8, %r9, %r34;
	neg.s32 	%r144, %r33;
	mad.lo.s32 	%r38, %r142, %r28, %r140;
	add.s32 	%r143, %r38, %r4;
	shl.b32 	%r12, %r28, 5;
	mad.lo.s32 	%r141, %r28, %r3, %r140;
	cvta.to.global.u64 	%rd1, %rd3;
	cvta.to.global.u64 	%rd2, %rd4;
	mov.f32 	%f70, 0f00000000;
$L__BB1_2:
	setp.ge.u32 	%p2, %r3, %r28;
	setp.ge.s32 	%p3, %r140, %r28;
	mov.b32 	%r145, 0;
	or.pred  	%p4, %p2, %p3;
	@%p4 bra 	$L__BB1_4;
	mul.wide.u32 	%rd6, %r141, 4;
	add.s64 	%rd7, %rd1, %rd6;
	ld.global.u32 	%r145, [%rd7];
$L__BB1_4:
	setp.ge.u32 	%p5, %r5, %r28;
	st.shared.u32 	[%r7], %r145;
	setp.ge.s32 	%p6, %r142, %r28;
	mov.b32 	%r146, 0;
	or.pred  	%p7, %p6, %p5;
	@%p7 bra 	$L__BB1_6;
	mul.wide.u32 	%rd8, %r143, 4;
	add.s64 	%rd9, %rd2, %rd8;
	ld.global.u32 	%r146, [%rd9];
$L__BB1_6:
	st.shared.u32 	[%r8], %r146;
	bar.sync 	0;
	ld.shared.u32 	%r41, [%r6];
	ld.shared.u32 	%r42, [%r9];
	mul.lo.s32 	%r43, %r42, %r41;
	cvt.rn.f32.s32 	%f6, %r43;
	add.f32 	%f7, %f70, %f6;
	ld.shared.u32 	%r44, [%r6+4];
	ld.shared.u32 	%r45, [%r9+128];
	mul.lo.s32 	%r46, %r45, %r44;
	cvt.rn.f32.s32 	%f8, %r46;
	add.f32 	%f9, %f7, %f8;
	ld.shared.u32 	%r47, [%r6+8];
	ld.shared.u32 	%r48, [%r9+256];
	mul.lo.s32 	%r49, %r48, %r47;
	cvt.rn.f32.s32 	%f10, %r49;
	add.f32 	%f11, %f9, %f10;
	ld.shared.u32 	%r50, [%r6+12];
	ld.shared.u32 	%r51, [%r9+384];
	mul.lo.s32 	%r52, %r51, %r50;
	cvt.rn.f32.s32 	%f12, %r52;
	add.f32 	%f13, %f11, %f12;
	ld.shared.u32 	%r53, [%r6+16];
	ld.shared.u32 	%r54, [%r9+512];
	mul.lo.s32 	%r55, %r54, %r53;
	cvt.rn.f32.s32 	%f14, %r55;
	add.f32 	%f15, %f13, %f14;
	ld.shared.u32 	%r56, [%r6+20];
	ld.shared.u32 	%r57, [%r9+640];
	mul.lo.s32 	%r58, %r57, %r56;
	cvt.rn.f32.s32 	%f16, %r58;
	add.f32 	%f17, %f15, %f16;
	ld.shared.u32 	%r59, [%r6+24];
	ld.shared.u32 	%r60, [%r9+768];
	mul.lo.s32 	%r61, %r60, %r59;
	cvt.rn.f32.s32 	%f18, %r61;
	add.f32 	%f19, %f17, %f18;
	ld.shared.u32 	%r62, [%r6+28];
	ld.shared.u32 	%r63, [%r9+896];
	mul.lo.s32 	%r64, %r63, %r62;
	cvt.rn.f32.s32 	%f20, %r64;
	add.f32 	%f21, %f19, %f20;
	ld.shared.u32 	%r65, [%r6+32];
	ld.shared.u32 	%r66, [%r9+1024];
	mul.lo.s32 	%r67, %r66, %r65;
	cvt.rn.f32.s32 	%f22, %r67;
	add.f32 	%f23, %f21, %f22;
	ld.shared.u32 	%r68, [%r6+36];
	ld.shared.u32 	%r69, [%r9+1152];
	mul.lo.s32 	%r70, %r69, %r68;
	cvt.rn.f32.s32 	%f24, %r70;
	add.f32 	%f25, %f23, %f24;
	ld.shared.u32 	%r71, [%r6+40];
	ld.shared.u32 	%r72, [%r9+1280];
	mul.lo.s32 	%r73, %r72, %r71;
	cvt.rn.f32.s32 	%f26, %r73;
	add.f32 	%f27, %f25, %f26;
	ld.shared.u32 	%r74, [%r6+44];
	ld.shared.u32 	%r75, [%r9+1408];
	mul.lo.s32 	%r76, %r75, %r74;
	cvt.rn.f32.s32 	%f28, %r76;
	add.f32 	%f29, %f27, %f28;
	ld.shared.u32 	%r77, [%r6+48];
	ld.shared.u32 	%r78, [%r9+1536];
	mul.lo.s32 	%r79, %r78, %r77;
	cvt.rn.f32.s32 	%f30, %r79;
	add.f32 	%f31, %f29, %f30;
	ld.shared.u32 	%r80, [%r6+52];
	ld.shared.u32 	%r81, [%r9+1664];
	mul.lo.s32 	%r82, %r81, %r80;
	cvt.rn.f32.s32 	%f32, %r82;
	add.f32 	%f33, %f31, %f32;
	ld.shared.u32 	%r83, [%r6+56];
	ld.shared.u32 	%r84, [%r9+1792];
	mul.lo.s32 	%r85, %r84, %r83;
	cvt.rn.f32.s32 	%f34, %r85;
	add.f32 	%f35, %f33, %f34;
	ld.shared.u32 	%r86, [%r6+60];
	ld.shared.u32 	%r87, [%r9+1920];
	mul.lo.s32 	%r88, %r87, %r86;
	cvt.rn.f32.s32 	%f36, %r88;
	add.f32 	%f37, %f35, %f36;
	ld.shared.u32 	%r89, [%r6+64];
	ld.shared.u32 	%r90, [%r9+2048];
	mul.lo.s32 	%r91, %r90, %r89;
	cvt.rn.f32.s32 	%f38, %r91;
	add.f32 	%f39, %f37, %f38;
	ld.shared.u32 	%r92, [%r6+68];
	ld.shared.u32 	%r93, [%r9+2176];
	mul.lo.s32 	%r94, %r93, %r92;
	cvt.rn.f32.s32 	%f40, %r94;
	add.f32 	%f41, %f39, %f40;
	ld.shared.u32 	%r95, [%r6+72];
	ld.shared.u32 	%r96, [%r9+2304];
	mul.lo.s32 	%r97, %r96, %r95;
	cvt.rn.f32.s32 	%f42, %r97;
	add.f32 	%f43, %f41, %f42;
	ld.shared.u32 	%r98, [%r6+76];
	ld.shared.u32 	%r99, [%r9+2432];
	mul.lo.s32 	%r100, %r99, %r98;
	cvt.rn.f32.s32 	%f44, %r100;
	add.f32 	%f45, %f43, %f44;
	ld.shared.u32 	%r101, [%r6+80];
	ld.shared.u32 	%r102, [%r9+2560];
	mul.lo.s32 	%r103, %r102, %r101;
	cvt.rn.f32.s32 	%f46, %r103;
	add.f32 	%f47, %f45, %f46;
	ld.shared.u32 	%r104, [%r6+84];
	ld.shared.u32 	%r105, [%r9+2688];
	mul.lo.s32 	%r106, %r105, %r104;
	cvt.rn.f32.s32 	%f48, %r106;
	add.f32 	%f49, %f47, %f48;
	ld.shared.u32 	%r107, [%r6+88];
	ld.shared.u32 	%r108, [%r9+2816];
	mul.lo.s32 	%r109, %r108, %r107;
	cvt.rn.f32.s32 	%f50, %r109;
	add.f32 	%f51, %f49, %f50;
	ld.shared.u32 	%r110, [%r6+92];
	ld.shared.u32 	%r111, [%r9+2944];
	mul.lo.s32 	%r112, %r111, %r110;
	cvt.rn.f32.s32 	%f52, %r112;
	add.f32 	%f53, %f51, %f52;
	ld.shared.u32 	%r113, [%r6+96];
	ld.shared.u32 	%r114, [%r9+3072];
	mul.lo.s32 	%r115, %r114, %r113;
	cvt.rn.f32.s32 	%f54, %r115;
	add.f32 	%f55, %f53, %f54;
	ld.shared.u32 	%r116, [%r6+100];
	ld.shared.u32 	%r117, [%r9+3200];
	mul.lo.s32 	%r118, %r117, %r116;
	cvt.rn.f32.s32 	%f56, %r118;
	add.f32 	%f57, %f55, %f56;
	ld.shared.u32 	%r119, [%r6+104];
	ld.shared.u32 	%r120, [%r9+3328];
	mul.lo.s32 	%r121, %r120, %r119;
	cvt.rn.f32.s32 	%f58, %r121;
	add.f32 	%f59, %f57, %f58;
	ld.shared.u32 	%r122, [%r6+108];
	ld.shared.u32 	%r123, [%r9+3456];
	mul.lo.s32 	%r124, %r123, %r122;
	cvt.rn.f32.s32 	%f60, %r124;
	add.f32 	%f61, %f59, %f60;
	ld.shared.u32 	%r125, [%r6+112];
	ld.shared.u32 	%r126, [%r9+3584];
	mul.lo.s32 	%r127, %r126, %r125;
	cvt.rn.f32.s32 	%f62, %r127;
	add.f32 	%f63, %f61, %f62;
	ld.shared.u32 	%r128, [%r6+116];
	ld.shared.u32 	%r129, [%r9+3712];
	mul.lo.s32 	%r130, %r129, %r128;
	cvt.rn.f32.s32 	%f64, %r130;
	add.f32 	%f65, %f63, %f64;
	ld.shared.u32 	%r131, [%r6+120];
	ld.shared.u32 	%r132, [%r9+3840];
	mul.lo.s32 	%r133, %r132, %r131;
	cvt.rn.f32.s32 	%f66, %r133;
	add.f32 	%f67, %f65, %f66;
	ld.shared.u32 	%r134, [%r6+124];
	ld.shared.u32 	%r135, [%r9+3968];
	mul.lo.s32 	%r136, %r135, %r134;
	cvt.rn.f32.s32 	%f68, %r136;
	add.f32 	%f70, %f67, %f68;
	bar.sync 	0;
	add.s32 	%r144, %r144, 1;
	setp.ne.s32 	%p8, %r144, 0;
	add.s32 	%r143, %r143, %r12;
	add.s32 	%r142, %r142, 32;
	add.s32 	%r141, %r141, 32;
	add.s32 	%r140, %r140, 32;
	@%p8 bra 	$L__BB1_2;
$L__BB1_7:
	max.s32 	%r137, %r3, %r5;
	setp.ge.s32 	%p9, %r137, %r28;
	@%p9 bra 	$L__BB1_9;
	cvt.rzi.s32.f32 	%r138, %f70;
	mad.lo.s32 	%r139, %r28, %r3, %r5;
	cvta.to.global.u64 	%rd10, %rd5;
	mul.wide.u32 	%rd11, %r139, 4;
	add.s64 	%rd12, %rd10, %rd11;
	st.global.u32 	[%rd12], %r138;
$L__BB1_9:
	ret;

}


// ===== COMPILED SASS (sm_100) =====

	.target	sm_100

	.elftype	@"ET_EXEC"


//--------------------- .note.nv.tkinfo           --------------------------
	.section	.note.nv.tkinfo,"",@"SHT_NOTE"
	.sectionflags	@"SHF_NOTE_NV_TKINFO"
	.tkinfo
        /*0018*/ 	.word	0x00000002
        /*0030*/ 	.string	""
        /*0030*/ 	.string	"ptxas"
        /*0030*/ 	.string	"Cuda compilation tools, release 13.0, V13.0.88"
        /*0030*/ 	.string	"Build cuda_13.0.r13.0/compiler.36424714_0"
        /*0030*/ 	.string	"-arch sm_100 -m 64 "



//--------------------- .note.nv.cuinfo           --------------------------
	.section	.note.nv.cuinfo,"",@"SHT_NOTE"
	.sectionflags	@"SHF_NOTE_NV_CUINFO"
        /*0018*/ 	.short	0x0002
        /*001a*/ 	.short	0x0064
        /*001c*/ 	.short	0x0082
	.zero		2


//--------------------- .nv.info                  --------------------------
	.section	.nv.info,"",@"SHT_CUDA_INFO"
	.align	4


	//----- nvinfo : EIATTR_REGCOUNT
	.align		4
        /*0000*/ 	.byte	0x04, 0x2f
        /*0002*/ 	.short	(.L_21 - .L_20)
	.align		4
.L_20:
        /*0004*/ 	.word	index@(_Z20matrixMultiplyKernelPiS_S_i)
        /*0008*/ 	.word	0x0000001e


	//----- nvinfo : EIATTR_FRAME_SIZE
	.align		4
.L_21:
        /*000c*/ 	.byte	0x04, 0x11
        /*000e*/ 	.short	(.L_23 - .L_22)
	.align		4
.L_22:
        /*0010*/ 	.word	index@(_Z20matrixMultiplyKernelPiS_S_i)
        /*0014*/ 	.word	0x00000000


	//----- nvinfo : EIATTR_REGCOUNT
	.align		4
.L_23:
        /*0018*/ 	.byte	0x04, 0x2f
        /*001a*/ 	.short	(.L_25 - .L_24)
	.align		4
.L_24:
        /*001c*/ 	.word	index@(_Z29matrixMultiplyKernelCoalescedPiS_S_i)
        /*0020*/ 	.word	0x00000020


	//----- nvinfo : EIATTR_FRAME_SIZE
	.align		4
.L_25:
        /*0024*/ 	.byte	0x04, 0x11
        /*0026*/ 	.short	(.L_27 - .L_26)
	.align		4
.L_26:
        /*0028*/ 	.word	index@(_Z29matrixMultiplyKernelCoalescedPiS_S_i)
        /*002c*/ 	.word	0x00000000


	//----- nvinfo : EIATTR_MIN_STACK_SIZE
	.align		4
.L_27:
        /*0030*/ 	.byte	0x04, 0x12
        /*0032*/ 	.short	(.L_29 - .L_28)
	.align		4
.L_28:
        /*0034*/ 	.word	index@(_Z29matrixMultiplyKernelCoalescedPiS_S_i)
        /*0038*/ 	.word	0x00000000


	//----- nvinfo : EIATTR_MIN_STACK_SIZE
	.align		4
.L_29:
        /*003c*/ 	.byte	0x04, 0x12
        /*003e*/ 	.short	(.L_31 - .L_30)
	.align		4
.L_30:
        /*0040*/ 	.word	index@(_Z20matrixMultiplyKernelPiS_S_i)
        /*0044*/ 	.word	0x00000000
.L_31:


//--------------------- .nv.compat                --------------------------
	.section	.nv.compat,"",@"SHT_CUDA_COMPAT_INFO"
	.align	4
        /*0000*/ 	.byte	0x02, 0x09, 0x00, 0x00, 0x02, 0x02, 0x01, 0x00, 0x02, 0x05, 0x05, 0x00, 0x03, 0x07, 0x01, 0x01
        /*0010*/ 	.byte	0x02, 0x03, 0x00, 0x00, 0x02, 0x06, 0x01, 0x00, 0x04, 0x0b, 0x08, 0x00, 0x09, 0x00, 0x00, 0x00
        /*0020*/ 	.byte	0x00, 0x00, 0x00, 0x00


//--------------------- .nv.info._Z29matrixMultiplyKernelCoalescedPiS_S_i --------------------------
	.section	.nv.info._Z29matrixMultiplyKernelCoalescedPiS_S_i,"",@"SHT_CUDA_INFO"
	.sectionflags	@""
	.align	4


	//----- nvinfo : EIATTR_CUDA_API_VERSION
	.align		4
        /*0000*/ 	.byte	0x04, 0x37
        /*0002*/ 	.short	(.L_33 - .L_32)
.L_32:
        /*0004*/ 	.word	0x00000082


	//----- nvinfo : EIATTR_KPARAM_INFO
	.align		4
.L_33:
        /*0008*/ 	.byte	0x04, 0x17
        /*000a*/ 	.short	(.L_35 - .L_34)
.L_34:
        /*000c*/ 	.word	0x00000000
        /*0010*/ 	.short	0x0003
        /*0012*/ 	.short	0x0018
        /*0014*/ 	.byte	0x00, 0xf0, 0x11, 0x00


	//----- nvinfo : EIATTR_KPARAM_INFO
	.align		4
.L_35:
        /*0018*/ 	.byte	0x04, 0x17
        /*001a*/ 	.short	(.L_37 - .L_36)
.L_36:
        /*001c*/ 	.word	0x00000000
        /*0020*/ 	.short	0x0002
        /*0022*/ 	.short	0x0010
        /*0024*/ 	.byte	0x00, 0xf5, 0x21, 0x00


	//----- nvinfo : EIATTR_KPARAM_INFO
	.align		4
.L_37:
        /*0028*/ 	.byte	0x04, 0x17
        /*002a*/ 	.short	(.L_39 - .L_38)
.L_38:
        /*002c*/ 	.word	0x00000000
        /*0030*/ 	.short	0x0001
        /*0032*/ 	.short	0x0008
        /*0034*/ 	.byte	0x00, 0xf5, 0x21, 0x00


	//----- nvinfo : EIATTR_KPARAM_INFO
	.align		4
.L_39:
        /*0038*/ 	.byte	0x04, 0x17
        /*003a*/ 	.short	(.L_41 - .L_40)
.L_40:
        /*003c*/ 	.word	0x00000000
        /*0040*/ 	.short	0x0000
        /*0042*/ 	.short	0x0000
        /*0044*/ 	.byte	0x00, 0xf5, 0x21, 0x00


	//----- nvinfo : EIATTR_SPARSE_MMA_MASK
	.align		4
.L_41:
        /*0048*/ 	.byte	0x03, 0x50
        /*004a*/ 	.short	0x0000


	//----- nvinfo : EIATTR_MAXREG_COUNT
	.align		4
        /*004c*/ 	.byte	0x03, 0x1b
        /*004e*/ 	.short	0x00ff


	//----- nvinfo : EIATTR_NUM_BARRIERS
	.align		4
        /*0050*/ 	.byte	0x02, 0x4c
        /*0052*/ 	.byte	0x01
	.zero		1


	//----- nvinfo : EIATTR_MERCURY_ISA_VERSION
	.align		4
        /*0054*/ 	.byte	0x03, 0x5f
        /*0056*/ 	.short	0x0101


	//----- nvinfo : EIATTR_VRC_CTA_INIT_COUNT
	.align		4
        /*0058*/ 	.byte	0x02, 0x4a
	.zero		1
	.zero		1


	//----- nvinfo : EIATTR_EXIT_INSTR_OFFSETS
	.align		4
        /*005c*/ 	.byte	0x04, 0x1c
        /*005e*/ 	.short	(.L_43 - .L_42)


	//   ....[0]....
.L_42:
        /*0060*/ 	.word	0x00000c00


	//   ....[1]....
        /*0064*/ 	.word	0x00000c60


	//----- nvinfo : EIATTR_CBANK_PARAM_SIZE
	.align		4
.L_43:
        /*0068*/ 	.byte	0x03, 0x19
        /*006a*/ 	.short	0x001c


	//----- nvinfo : EIATTR_PARAM_CBANK
	.align		4
        /*006c*/ 	.byte	0x04, 0x0a
        /*006e*/ 	.short	(.L_45 - .L_44)
	.align		4
.L_44:
        /*0070*/ 	.word	index@(.nv.constant0._Z29matrixMultiplyKernelCoalescedPiS_S_i)
        /*0074*/ 	.short	0x0380
        /*0076*/ 	.short	0x001c


	//----- nvinfo : EIATTR_SW_WAR
	.align		4
.L_45:
        /*0078*/ 	.byte	0x04, 0x36
        /*007a*/ 	.short	(.L_47 - .L_46)
.L_46:
        /*007c*/ 	.word	0x00000008
.L_47:


//--------------------- .nv.info._Z20matrixMultiplyKernelPiS_S_i --------------------------
	.section	.nv.info._Z20matrixMultiplyKernelPiS_S_i,"",@"SHT_CUDA_INFO"
	.sectionflags	@""
	.align	4


	//----- nvinfo : EIATTR_CUDA_API_VERSION
	.align		4
        /*0000*/ 	.byte	0x04, 0x37
        /*0002*/ 	.short	(.L_49 - .L_48)
.L_48:
        /*0004*/ 	.word	0x00000082


	//----- nvinfo : EIATTR_KPARAM_INFO
	.align		4
.L_49:
        /*0008*/ 	.byte	0x04, 0x17
        /*000a*/ 	.short	(.L_51 - .L_50)
.L_50:
        /*000c*/ 	.word	0x00000000
        /*0010*/ 	.short	0x0003
        /*0012*/ 	.short	0x0018
        /*0014*/ 	.byte	0x00, 0xf0, 0x11, 0x00


	//----- nvinfo : EIATTR_KPARAM_INFO
	.align		4
.L_51:
        /*0018*/ 	.byte	0x04, 0x17
        /*001a*/ 	.short	(.L_53 - .L_52)
.L_52:
        /*001c*/ 	.word	0x00000000
        /*0020*/ 	.short	0x0002
        /*0022*/ 	.short	0x0010
        /*0024*/ 	.byte	0x00, 0xf5, 0x21, 0x00


	//----- nvinfo : EIATTR_KPARAM_INFO
	.align		4
.L_53:
        /*0028*/ 	.byte	0x04, 0x17
        /*002a*/ 	.short	(.L_55 - .L_54)
.L_54:
        /*002c*/ 	.word	0x00000000
        /*0030*/ 	.short	0x0001
        /*0032*/ 	.short	0x0008
        /*0034*/ 	.byte	0x00, 0xf5, 0x21, 0x00


	//----- nvinfo : EIATTR_KPARAM_INFO
	.align		4
.L_55:
        /*0038*/ 	.byte	0x04, 0x17
        /*003a*/ 	.short	(.L_57 - .L_56)
.L_56:
        /*003c*/ 	.word	0x00000000
        /*0040*/ 	.short	0x0000
        /*0042*/ 	.short	0x0000
        /*0044*/ 	.byte	0x00, 0xf5, 0x21, 0x00


	//----- nvinfo : EIATTR_SPARSE_MMA_MASK
	.align		4
.L_57:
        /*0048*/ 	.byte	0x03, 0x50
        /*004a*/ 	.short	0x0000


	//----- nvinfo : EIATTR_MAXREG_COUNT
	.align		4
        /*004c*/ 	.byte	0x03, 0x1b
        /*004e*/ 	.short	0x00ff


	//----- nvinfo : EIATTR_MERCURY_ISA_VERSION
	.align		4
        /*0050*/ 	.byte	0x03, 0x5f
        /*0052*/ 	.short	0x0101


	//----- nvinfo : EIATTR_VRC_CTA_INIT_COUNT
	.align		4
        /*0054*/ 	.byte	0x02, 0x4a
	.zero		1
	.zero		1


	//----- nvinfo : EIATTR_EXIT_INSTR_OFFSETS
	.align		4
        /*0058*/ 	.byte	0x04, 0x1c
        /*005a*/ 	.short	(.L_59 - .L_58)


	//   ....[0]....
.L_58:
        /*005c*/ 	.word	0x000000c0


	//   ....[1]....
        /*0060*/ 	.word	0x00000a90


	//----- nvinfo : EIATTR_CBANK_PARAM_SIZE
	.align		4
.L_59:
        /*0064*/ 	.byte	0x03, 0x19
        /*0066*/ 	.short	0x001c


	//----- nvinfo : EIATTR_PARAM_CBANK
	.align		4
        /*0068*/ 	.byte	0x04, 0x0a
        /*006a*/ 	.short	(.L_61 - .L_60)
	.align		4
.L_60:
        /*006c*/ 	.word	index@(.nv.constant0._Z20matrixMultiplyKernelPiS_S_i)
        /*0070*/ 	.short	0x0380
        /*0072*/ 	.short	0x001c


	//----- nvinfo : EIATTR_SW_WAR
	.align		4
.L_61:
        /*0074*/ 	.byte	0x04, 0x36
        /*0076*/ 	.short	(.L_63 - .L_62)
.L_62:
        /*0078*/ 	.word	0x00000008
.L_63:


//--------------------- .nv.callgraph             --------------------------
	.section	.nv.callgraph,"",@"SHT_CUDA_CALLGRAPH"
	.align	4
	.sectionentsize	8
	.align		4
        /*0000*/ 	.word	0x00000000
	.align		4
        /*0004*/ 	.word	0xffffffff
	.align		4
        /*0008*/ 	.word	0x00000000
	.align		4
        /*000c*/ 	.word	0xfffffffe
	.align		4
        /*0010*/ 	.word	0x00000000
	.align		4
        /*0014*/ 	.word	0xfffffffd
	.align		4
        /*0018*/ 	.word	0x00000000
	.align		4
        /*001c*/ 	.word	0xfffffffc


//--------------------- .nv.constant4             --------------------------
	.section	.nv.constant4,"a",@progbits
	.align	8
	.align		8
.nv.constant4:
        /*0000*/ 	.dword	_ZN34_INTERNAL_d72c9091_4_k_cu_1d8eb5984cuda3std3__45__cpo5beginE
	.align		8
        /*0008*/ 	.dword	_ZN34_INTERNAL_d72c9091_4_k_cu_1d8eb5984cuda3std3__45__cpo3endE
	.align		8
        /*0010*/ 	.dword	_ZN34_INTERNAL_d72c9091_4_k_cu_1d8eb5984cuda3std3__45__cpo6cbeginE
	.align		8
        /*0018*/ 	.dword	_ZN34_INTERNAL_d72c9091_4_k_cu_1d8eb5984cuda3std3__45__cpo4cendE
	.align		8
        /*0020*/ 	.dword	_ZN34_INTERNAL_d72c9091_4_k_cu_1d8eb5984cuda3std3__436_GLOBAL__N__d72c9091_4_k_cu_1d8eb5986ignoreE
	.align		8
        /*0028*/ 	.dword	_ZN34_INTERNAL_d72c9091_4_k_cu_1d8eb5984cuda3std3__419piecewise_constructE
	.align		8
        /*0030*/ 	.dword	_ZN34_INTERNAL_d72c9091_4_k_cu_1d8eb5984cuda3std3__48in_placeE
	.align		8
        /*0038*/ 	.dword	_ZN34_INTERNAL_d72c9091_4_k_cu_1d8eb5984cuda3std6ranges3__45__cpo4swapE
	.align		8
        /*0040*/ 	.dword	_ZN34_INTERNAL_d72c9091_4_k_cu_1d8eb5984cuda3std6ranges3__45__cpo9iter_moveE
	.align		8
        /*0048*/ 	.dword	_ZN34_INTERNAL_d72c9091_4_k_cu_1d8eb5984cuda3std6ranges3__45__cpo7advanceE
	.align		8
        /*0050*/ 	.dword	_ZN34_INTERNAL_d72c9091_4_k_cu_1d8eb5986thrust24THRUST_300001_SM_1000_NS12placeholders2_1E
	.align		8
        /*0058*/ 	.dword	_ZN34_INTERNAL_d72c9091_4_k_cu_1d8eb5986thrust24THRUST_300001_SM_1000_NS12placeholders2_2E
	.align		8
        /*0060*/ 	.dword	_ZN34_INTERNAL_d72c9091_4_k_cu_1d8eb5986thrust24THRUST_300001_SM_1000_NS12placeholders2_3E
	.align		8
        /*0068*/ 	.dword	_ZN34_INTERNAL_d72c9091_4_k_cu_1d8eb5986thrust24THRUST_300001_SM_1000_NS12placeholders2_4E
	.align		8
        /*0070*/ 	.dword	_ZN34_INTERNAL_d72c9091_4_k_cu_1d8eb5986thrust24THRUST_300001_SM_1000_NS12placeholders2_5E
	.align		8
        /*0078*/ 	.dword	_ZN34_INTERNAL_d72c9091_4_k_cu_1d8eb5986thrust24THRUST_300001_SM_1000_NS12placeholders2_6E
	.align		8
        /*0080*/ 	.dword	_ZN34_INTERNAL_d72c9091_4_k_cu_1d8eb5986thrust24THRUST_300001_SM_1000_NS12placeholders2_7E
	.align		8
        /*0088*/ 	.dword	_ZN34_INTERNAL_d72c9091_4_k_cu_1d8eb5986thrust24THRUST_300001_SM_1000_NS12placeholders2_8E
	.align		8
        /*0090*/ 	.dword	_ZN34_INTERNAL_d72c9091_4_k_cu_1d8eb5986thrust24THRUST_300001_SM_1000_NS12placeholders2_9E
	.align		8
        /*0098*/ 	.dword	_ZN34_INTERNAL_d72c9091_4_k_cu_1d8eb5986thrust24THRUST_300001_SM_1000_NS12placeholders3_10E


//--------------------- .text._Z29matrixMultiplyKernelCoalescedPiS_S_i --------------------------
	.section	.text._Z29matrixMultiplyKernelCoalescedPiS_S_i,"ax",@progbits
	.align	128
        .global         _Z29matrixMultiplyKernelCoalescedPiS_S_i
        .type           _Z29matrixMultiplyKernelCoalescedPiS_S_i,@function
        .size           _Z29matrixMultiplyKernelCoalescedPiS_S_i,(.L_x_8 - _Z29matrixMultiplyKernelCoalescedPiS_S_i)
        .other          _Z29matrixMultiplyKernelCoalescedPiS_S_i,@"STO_CUDA_ENTRY STV_DEFAULT"
_Z29matrixMultiplyKernelCoalescedPiS_S_i:
.text._Z29matrixMultiplyKernelCoalescedPiS_S_i:
[----:B------:R-:W-:Y:S01]  /*0000*/  LDC R1, c[0x0][0x37c] ;  /* 0x0000df00ff017b82 */ /* 0x000fe20000000800 */
[----:B------:R-:W0:Y:S01]  /*0010*/  LDCU UR4, c[0x0][0x398] ;  /* 0x00007300ff0477ac */ /* 0x000e220008000800 */
[----:B------:R-:W1:Y:S01]  /*0020*/  S2R R18, SR_CTAID.Y ;  /* 0x0000000000127919 */ /* 0x000e620000002600 */
[----:B------:R-:W-:Y:S01]  /*0030*/  HFMA2 R20, -RZ, RZ, 0, 0 ;  /* 0x00000000ff147431 */ /* 0x000fe200000001ff */
[----:B------:R-:W2:Y:S01]  /*0040*/  LDCU.64 UR8, c[0x0][0x358] ;  /* 0x00006b00ff0877ac */ /* 0x000ea20008000a00 */
[----:B------:R-:W1:Y:S01]  /*0050*/  S2R R19, SR_TID.Y ;  /* 0x0000000000137919 */ /* 0x000e620000002200 */
[----:B------:R-:W3:Y:S01]  /*0060*/  S2R R4, SR_CTAID.X ;  /* 0x0000000000047919 */ /* 0x000ee20000002500 */
[----:B------:R-:W3:Y:S01]  /*0070*/  S2R R21, SR_TID.X ;  /* 0x0000000000157919 */ /* 0x000ee20000002100 */
[----:B0-----:R-:W-:-:S04]  /*0080*/  MOV R6, UR4 ;  /* 0x0000000400067c02 */ /* 0x001fc80008000f00 */
[----:B------:R-:W-:Y:S02]  /*0090*/  ISETP.GE.AND P0, PT, R6, 0x1, PT ;  /* 0x000000010600780c */ /* 0x000fe40003f06270 */
[----:B-1----:R-:W-:Y:S02]  /*00a0*/  LEA R18, R18, R19, 0x5 ;  /* 0x0000001312127211 */ /* 0x002fe400078e28ff */
[----:B---3--:R-:W-:-:S09]  /*00b0*/  LEA R23, R4, R21, 0x5 ;  /* 0x0000001504177211 */ /* 0x008fd200078e28ff */
[----:B--2---:R-:W-:Y:S05]  /*00c0*/  @!P0 BRA `(.L_x_0) ;  /* 0x0000000800c48947 */ /* 0x004fea0003800000 */
[----:B------:R-:W0:Y:S01]  /*00d0*/  S2UR UR6, SR_CgaCtaId ;  /* 0x00000000000679c3 */ /* 0x000e220000008800 */
[----:B------:R-:W-:Y:S01]  /*00e0*/  UMOV UR4, 0x400 ;  /* 0x0000040000047882 */ /* 0x000fe20000000000 */
[----:B------:R-:W-:Y:S01]  /*00f0*/  IADD3 R2, PT, PT, R6, 0x1f, RZ ;  /* 0x0000001f06027810 */ /* 0x000fe20007ffe0ff */
[----:B------:R-:W-:Y:S01]  /*0100*/  UIADD3 UR5, UPT, UPT, UR4, 0x1000, URZ ;  /* 0x0000100004057890 */ /* 0x000fe2000fffe0ff */
[-CC-:B------:R-:W-:Y:S01]  /*0110*/  IMAD R17, R19, R6.reuse, R21.reuse ;  /* 0x0000000613117224 */ /* 0x180fe200078e0215 */
[----:B------:R-:W-:Y:S01]  /*0120*/  MOV R20, RZ ;  /* 0x000000ff00147202 */ /* 0x000fe20000000f00 */
[----:B------:R-:W-:Y:S01]  /*0130*/  IMAD R7, R18, R6, R21 ;  /* 0x0000000612077224 */ /* 0x000fe200078e0215 */
[----:B------:R-:W-:Y:S01]  /*0140*/  SHF.R.U32.HI R2, RZ, 0x5, R2 ;  /* 0x00000005ff027819 */ /* 0x000fe20000011602 */
[----:B------:R-:W1:Y:S01]  /*0150*/  LDC R0, c[0x0][0x398] ;  /* 0x0000e600ff007b82 */ /* 0x000e620000000800 */
[----:B------:R-:W-:Y:S02]  /*0160*/  LEA R17, R4, R17, 0x5 ;  /* 0x0000001104117211 */ /* 0x000fe400078e28ff */
[----:B------:R-:W-:Y:S01]  /*0170*/  IADD3 R16, PT, PT, -R2, RZ, RZ ;  /* 0x000000ff02107210 */ /* 0x000fe20007ffe1ff */
[----:B0-----:R-:W-:-:S02]  /*0180*/  ULEA UR4, UR6, UR4, 0x18 ;  /* 0x0000000406047291 */ /* 0x001fc4000f8ec0ff */
[----:B------:R-:W-:-:S04]  /*0190*/  ULEA UR5, UR6, UR5, 0x18 ;  /* 0x0000000506057291 */ /* 0x000fc8000f8ec0ff */
[----:B------:R-:W-:Y:S02]  /*01a0*/  LEA R5, R19, UR4, 0x7 ;  /* 0x0000000413057c11 */ /* 0x000fe4000f8e38ff */
[C---:B------:R-:W-:Y:S02]  /*01b0*/  LEA R3, R21.reuse, UR5, 0x2 ;  /* 0x0000000515037c11 */ /* 0x040fe4000f8e10ff */
[----:B------:R-:W-:Y:S02]  /*01c0*/  LEA R4, R21, R5, 0x2 ;  /* 0x0000000515047211 */ /* 0x000fe400078e10ff */
[----:B------:R-:W-:-:S07]  /*01d0*/  LEA R2, R19, R3, 0x7 ;  /* 0x0000000313027211 */ /* 0x000fce00078e38ff */
.L_x_1:
[----:B-1----:R-:W-:Y:S01]  /*01e0*/  MOV R6, R0 ;  /* 0x0000000000067202 */ /* 0x002fe20000000f00 */
[----:B------:R-:W-:Y:S01]  /*01f0*/  HFMA2 R29, -RZ, RZ, 0, 0 ;  /* 0x00000000ff1d7431 */ /* 0x000fe200000001ff */
[----:B------:R-:W-:Y:S02]  /*0200*/  MOV R22, RZ ;  /* 0x000000ff00167202 */ /* 0x000fe40000000f00 */
[-C--:B------:R-:W-:Y:S02]  /*0210*/  ISETP.GE.AND P1, PT, R21, R6.reuse, PT ;  /* 0x000000061500720c */ /* 0x080fe40003f26270 */
[-C--:B------:R-:W-:Y:S02]  /*0220*/  ISETP.GE.U32.AND P0, PT, R23, R6.reuse, PT ;  /* 0x000000061700720c */ /* 0x080fe40003f06070 */
[-C--:B------:R-:W-:Y:S02]  /*0230*/  ISETP.GE.U32.OR P1, PT, R18, R6.reuse, P1 ;  /* 0x000000061200720c */ /* 0x080fe40000f26470 */
[----:B------:R-:W-:-:S11]  /*0240*/  ISETP.GE.OR P0, PT, R19, R6, P0 ;  /* 0x000000061300720c */ /* 0x000fd60000706670 */
[----:B------:R-:W0:Y:S08]  /*0250*/  @!P1 LDC.64 R10, c[0x0][0x380] ;  /* 0x0000e000ff0a9b82 */ /* 0x000e300000000a00 */
[----:B------:R-:W1:Y:S01]  /*0260*/  @!P0 LDC.64 R8, c[0x0][0x388] ;  /* 0x0000e200ff088b82 */ /* 0x000e620000000a00 */
[----:B0-----:R-:W-:-:S05]  /*0270*/  @!P1 IMAD.WIDE.U32 R10, R7, 0x4, R10 ;  /* 0x00000004070a9825 */ /* 0x001fca00078e000a */
[----:B------:R-:W2:Y:S01]  /*0280*/  @!P1 LDG.E R29, desc[UR8][R10.64] ;  /* 0x000000080a1d9981 */ /* 0x000ea2000c1e1900 */
[----:B-1----:R-:W-:-:S05]  /*0290*/  @!P0 IMAD.WIDE.U32 R8, R17, 0x4, R8 ;  /* 0x0000000411088825 */ /* 0x002fca00078e0008 */
[----:B------:R-:W3:Y:S04]  /*02a0*/  @!P0 LDG.E R22, desc[UR8][R8.64] ;  /* 0x0000000808168981 */ /* 0x000ee8000c1e1900 */
[----:B--2---:R-:W-:Y:S04]  /*02b0*/  STS [R4], R29 ;  /* 0x0000001d04007388 */ /* 0x004fe80000000800 */
[----:B---3--:R-:W-:Y:S01]  /*02c0*/  STS [R2], R22 ;  /* 0x0000001602007388 */ /* 0x008fe20000000800 */
[----:B------:R-:W-:Y:S06]  /*02d0*/  BAR.SYNC.DEFER_BLOCKING 0x0 ;  /* 0x0000000000007b1d */ /* 0x000fec0000010000 */
[----:B------:R-:W-:Y:S04]  /*02e0*/  LDS R27, [R3] ;  /* 0x00000000031b7984 */ /* 0x000fe80000000800 */
[----:B------:R-:W0:Y:S04]  /*02f0*/  LDS.128 R12, [R5] ;  /* 0x00000000050c7984 */ /* 0x000e280000000c00 */
[----:B------:R-:W1:Y:S04]  /*0300*/  LDS R26, [R3+0x80] ;  /* 0x00008000031a7984 */ /* 0x000e680000000800 */
[----:B------:R-:W2:Y:S04]  /*0310*/  LDS R25, [R3+0x100] ;  /* 0x0001000003197984 */ /* 0x000ea80000000800 */
[----:B------:R-:W3:Y:S04]  /*0320*/  LDS R24, [R3+0x180] ;  /* 0x0001800003187984 */ /* 0x000ee80000000800 */
[----:B------:R-:W-:Y:S04]  /*0330*/  LDS.128 R8, [R5+0x10] ;  /* 0x0000100005087984 */ /* 0x000fe80000000c00 */
[----:B------:R-:W-:Y:S01]  /*0340*/  LDS R22, [R3+0x280] ;  /* 0x0002800003167984 */ /* 0x000fe20000000800 */
[----:B0-----:R-:W-:-:S03]  /*0350*/  IMAD R12, R12, R27, RZ ;  /* 0x0000001b0c0c7224 */ /* 0x001fc600078e02ff */
[----:B------:R-:W0:Y:S01]  /*0360*/  LDS R27, [R3+0x200] ;  /* 0x00020000031b7984 */ /* 0x000e220000000800 */
[----:B-1----:R-:W-:Y:S01]  /*0370*/  IMAD R26, R26, R13, RZ ;  /* 0x0000000d1a1a7224 */ /* 0x002fe200078e02ff */
[----:B------:R-:W-:Y:S01]  /*0380*/  I2FP.F32.S32 R13, R12 ;  /* 0x0000000c000d7245 */ /* 0x000fe20000201400 */
[----:B--2---:R-:W-:-:S03]  /*0390*/  IMAD R14, R25, R14, RZ ;  /* 0x0000000e190e7224 */ /* 0x004fc600078e02ff */
[----:B------:R-:W-:Y:S01]  /*03a0*/  I2FP.F32.S32 R26, R26 ;  /* 0x0000001a001a7245 */ /* 0x000fe20000201400 */
[----:B------:R-:W1:Y:S01]  /*03b0*/  LDS R25, [R3+0x300] ;  /* 0x0003000003197984 */ /* 0x000e620000000800 */
[----:B------:R-:W-:Y:S01]  /*03c0*/  FADD R13, R13, R20 ;  /* 0x000000140d0d7221 */ /* 0x000fe20000000000 */
[----:B---3--:R-:W-:Y:S01]  /*03d0*/  IMAD R15, R24, R15, RZ ;  /* 0x0000000f180f7224 */ /* 0x008fe200078e02ff */
[----:B------:R-:W-:Y:S01]  /*03e0*/  I2FP.F32.S32 R14, R14 ;  /* 0x0000000e000e7245 */ /* 0x000fe20000201400 */
[----:B------:R-:W2:Y:S01]  /*03f0*/  LDS R24, [R3+0x380] ;  /* 0x0003800003187984 */ /* 0x000ea20000000800 */
[----:B------:R-:W-:Y:S02]  /*0400*/  FADD R13, R13, R26 ;  /* 0x0000001a0d0d7221 */ /* 0x000fe40000000000 */
[----:B------:R-:W-:Y:S01]  /*0410*/  I2FP.F32.S32 R26, R15 ;  /* 0x0000000f001a7245 */ /* 0x000fe20000201400 */
[----:B------:R-:W-:Y:S01]  /*0420*/  LDS R20, [R3+0x480] ;  /* 0x0004800003147984 */ /* 0x000fe20000000800 */
[----:B------:R-:W-:-:S04]  /*0430*/  FADD R13, R13, R14 ;  /* 0x0000000e0d0d7221 */ /* 0x000fc80000000000 */
[----:B------:R-:W-:Y:S02]  /*0440*/  FADD R26, R13, R26 ;  /* 0x0000001a0d1a7221 */ /* 0x000fe40000000000 */
[----:B------:R-:W-:Y:S01]  /*0450*/  LDS.128 R12, [R5+0x20] ;  /* 0x00002000050c7984 */ /* 0x000fe20000000c00 */
[----:B0-----:R-:W-:-:S03]  /*0460*/  IMAD R8, R8, R27, RZ ;  /* 0x0000001b08087224 */ /* 0x001fc600078e02ff */
[----:B------:R-:W0:Y:S01]  /*0470*/  LDS R27, [R3+0x400] ;  /* 0x00040000031b7984 */ /* 0x000e220000000800 */
[----:B------:R-:W-:Y:S01]  /*0480*/  IMAD R22, R22, R9, RZ ;  /* 0x0000000916167224 */ /* 0x000fe200078e02ff */
[----:B------:R-:W-:-:S04]  /*0490*/  I2FP.F32.S32 R9, R8 ;  /* 0x0000000800097245 */ /* 0x000fc80000201400 */
[----:B------:R-:W-:Y:S01]  /*04a0*/  I2FP.F32.S32 R22, R22 ;  /* 0x0000001600167245 */ /* 0x000fe20000201400 */
[----:B-1----:R-:W-:Y:S02]  /*04b0*/  IMAD R10, R25, R10, RZ ;  /* 0x0000000a190a7224 */ /* 0x002fe400078e02ff */
[----:B------:R-:W-:Y:S01]  /*04c0*/  FADD R9, R26, R9 ;  /* 0x000000091a097221 */ /* 0x000fe20000000000 */
[----:B------:R-:W1:Y:S01]  /*04d0*/  LDS R25, [R3+0x500] ;  /* 0x0005000003197984 */ /* 0x000e620000000800 */
[----:B--2---:R-:W-:Y:S02]  /*04e0*/  IMAD R11, R24, R11, RZ ;  /* 0x0000000b180b7224 */ /* 0x004fe400078e02ff */
[----:B------:R-:W-:Y:S01]  /*04f0*/  FADD R9, R9, R22 ;  /* 0x0000001609097221 */ /* 0x000fe20000000000 */
[----:B------:R-:W-:Y:S01]  /*0500*/  I2FP.F32.S32 R10, R10 ;  /* 0x0000000a000a7245 */ /* 0x000fe20000201400 */
[----:B------:R-:W2:Y:S01]  /*0510*/  LDS R22, [R3+0x580] ;  /* 0x0005800003167984 */ /* 0x000ea20000000800 */
[----:B------:R-:W-:-:S03]  /*0520*/  I2FP.F32.S32 R24, R11 ;  /* 0x0000000b00187245 */ /* 0x000fc60000201400 */
[----:B------:R-:W-:-:S04]  /*0530*/  FADD R9, R9, R10 ;  /* 0x0000000a09097221 */ /* 0x000fc80000000000 */
[----:B------:R-:W-:Y:S02]  /*0540*/  FADD R24, R9, R24 ;  /* 0x0000001809187221 */ /* 0x000fe40000000000 */
[----:B------:R-:W-:Y:S01]  /*0550*/  LDS.128 R8, [R5+0x30] ;  /* 0x0000300005087984 */ /* 0x000fe20000000c00 */
[----:B0-----:R-:W-:-:S03]  /*0560*/  IMAD R12, R12, R27, RZ ;  /* 0x0000001b0c0c7224 */ /* 0x001fc600078e02ff */
[----:B------:R-:W0:Y:S01]  /*0570*/  LDS R27, [R3+0x600] ;  /* 0x00060000031b7984 */ /* 0x000e220000000800 */
[----:B------:R-:W-:-:S03]  /*0580*/  IMAD R26, R20, R13, RZ ;  /* 0x0000000d141a7224 */ /* 0x000fc600078e02ff */
[----:B------:R-:W3:Y:S01]  /*0590*/  LDS R20, [R3+0x680] ;  /* 0x0006800003147984 */ /* 0x000ee20000000800 */
[----:B------:R-:W-:Y:S01]  /*05a0*/  I2FP.F32.S32 R13, R12 ;  /* 0x0000000c000d7245 */ /* 0x000fe20000201400 */
[----:B-1----:R-:W-:Y:S01]  /*05b0*/  IMAD R14, R25, R14, RZ ;  /* 0x0000000e190e7224 */ /* 0x002fe200078e02ff */
[----:B------:R-:W-:Y:S01]  /*05c0*/  I2FP.F32.S32 R26, R26 ;  /* 0x0000001a001a7245 */ /* 0x000fe20000201400 */
[----:B------:R-:W1:Y:S02]  /*05d0*/  LDS R25, [R3+0x700] ;  /* 0x0007000003197984 */ /* 0x000e640000000800 */
[----:B------:R-:W-:Y:S01]  /*05e0*/  FADD R13, R24, R13 ;  /* 0x0000000d180d7221 */ /* 0x000fe20000000000 */
[----:B--2---:R-:W-:Y:S01]  /*05f0*/  IMAD R15, R22, R15, RZ ;  /* 0x0000000f160f7224 */ /* 0x004fe200078e02ff */
[----:B------:R-:W-:Y:S02]  /*0600*/  I2FP.F32.S32 R14, R14 ;  /* 0x0000000e000e7245 */ /* 0x000fe40000201400 */
[----:B------:R-:W-:Y:S01]  /*0610*/  FADD R13, R13, R26 ;  /* 0x0000001a0d0d7221 */ /* 0x000fe20000000000 */
[----:B------:R-:W2:Y:S01]  /*0620*/  LDS R22, [R3+0x780] ;  /* 0x0007800003167984 */ /* 0x000ea20000000800 */
[----:B------:R-:W-:-:S02]  /*0630*/  I2FP.F32.S32 R24, R15 ;  /* 0x0000000f00187245 */ /* 0x000fc40000201400 */
[----:B------:R-:W-:-:S04]  /*0640*/  FADD R13, R13, R14 ;  /* 0x0000000e0d0d7221 */ /* 0x000fc80000000000 */
[----:B------:R-:W-:Y:S02]  /*0650*/  FADD R24, R13, R24 ;  /* 0x000000180d187221 */ /* 0x000fe40000000000 */
[----:B------:R-:W-:Y:S01]  /*0660*/  LDS.128 R12, [R5+0x40] ;  /* 0x00004000050c7984 */ /* 0x000fe20000000c00 */
[----:B0-----:R-:W-:-:S03]  /*0670*/  IMAD R8, R8, R27, RZ ;  /* 0x0000001b08087224 */ /* 0x001fc600078e02ff */
[----:B------:R-:W0:Y:S01]  /*0680*/  LDS R27, [R3+0x800] ;  /* 0x00080000031b7984 */ /* 0x000e220000000800 */
[----:B---3--:R-:W-:Y:S01]  /*0690*/  IMAD R20, R20, R9, RZ ;  /* 0x0000000914147224 */ /* 0x008fe200078e02ff */
[----:B------:R-:W-:-:S04]  /*06a0*/  I2FP.F32.S32 R9, R8 ;  /* 0x0000000800097245 */ /* 0x000fc80000201400 */
[----:B------:R-:W-:Y:S02]  /*06b0*/  I2FP.F32.S32 R8, R20 ;  /* 0x0000001400087245 */ /* 0x000fe40000201400 */
[----:B------:R-:W3:Y:S01]  /*06c0*/  LDS R20, [R3+0x880] ;  /* 0x0008800003147984 */ /* 0x000ee20000000800 */
[----:B------:R-:W-:Y:S01]  /*06d0*/  FADD R9, R24, R9 ;  /* 0x0000000918097221 */ /* 0x000fe20000000000 */
[----:B-1----:R-:W-:Y:S02]  /*06e0*/  IMAD R10, R25, R10, RZ ;  /* 0x0000000a190a7224 */ /* 0x002fe400078e02ff */
[----:B------:R-:W1:Y:S01]  /*06f0*/  LDS R25, [R3+0x900] ;  /* 0x0009000003197984 */ /* 0x000e620000000800 */
[----:B------:R-:W-:Y:S01]  /*0700*/  FADD R8, R9, R8 ;  /* 0x0000000809087221 */ /* 0x000fe20000000000 */
[----:B--2---:R-:W-:Y:S01]  /*0710*/  IMAD R11, R22, R11, RZ ;  /* 0x0000000b160b7224 */ /* 0x004fe200078e02ff */
[----:B------:R-:W-:Y:S01]  /*0720*/  I2FP.F32.S32 R9, R10 ;  /* 0x0000000a00097245 */ /* 0x000fe20000201400 */
[----:B------:R-:W2:Y:S03]  /*0730*/  LDS R22, [R3+0x980] ;  /* 0x0009800003167984 */ /* 0x000ea60000000800 */
[----:B------:R-:W-:Y:S01]  /*0740*/  I2FP.F32.S32 R11, R11 ;  /* 0x0000000b000b7245 */ /* 0x000fe20000201400 */
[----:B------:R-:W-:-:S04]  /*0750*/  FADD R8, R8, R9 ;  /* 0x0000000908087221 */ /* 0x000fc80000000000 */
[----:B------:R-:W-:Y:S02]  /*0760*/  FADD R24, R8, R11 ;  /* 0x0000000b08187221 */ /* 0x000fe40000000000 */
[----:B------:R-:W-:Y:S01]  /*0770*/  LDS.128 R8, [R5+0x50] ;  /* 0x0000500005087984 */ /* 0x000fe20000000c00 */
[----:B0-----:R-:W-:-:S03]  /*0780*/  IMAD R12, R12, R27, RZ ;  /* 0x0000001b0c0c7224 */ /* 0x001fc600078e02ff */
[----:B------:R-:W0:Y:S02]  /*0790*/  LDS R27, [R3+0xa00] ;  /* 0x000a0000031b7984 */ /* 0x000e240000000800 */
[----:B------:R-:W-:Y:S01]  /*07a0*/  I2FP.F32.S32 R29, R12 ;  /* 0x0000000c001d7245 */ /* 0x000fe20000201400 */
[----:B---3--:R-:W-:-:S04]  /*07b0*/  IMAD R13, R20, R13, RZ ;  /* 0x0000000d140d7224 */ /* 0x008fc800078e02ff */
[----:B------:R-:W-:Y:S01]  /*07c0*/  FADD R24, R24, R29 ;  /* 0x0000001d18187221 */ /* 0x000fe20000000000 */
[----:B------:R-:W3:Y:S01]  /*07d0*/  LDS R20, [R3+0xa80] ;  /* 0x000a800003147984 */ /* 0x000ee20000000800 */
[----:B-1----:R-:W-:Y:S01]  /*07e0*/  IMAD R14, R25, R14, RZ ;  /* 0x0000000e190e7224 */ /* 0x002fe200078e02ff */
[----:B------:R-:W-:Y:S02]  /*07f0*/  I2FP.F32.S32 R13, R13 ;  /* 0x0000000d000d7245 */ /* 0x000fe40000201400 */
[----:B------:R-:W1:Y:S01]  /*0800*/  LDS R29, [R3+0xb00] ;  /* 0x000b0000031d7984 */ /* 0x000e620000000800 */
[----:B--2---:R-:W-:Y:S01]  /*0810*/  IMAD R15, R22, R15, RZ ;  /* 0x0000000f160f7224 */ /* 0x004fe200078e02ff */
[----:B------:R-:W-:Y:S01]  /*0820*/  I2FP.F32.S32 R14, R14 ;  /* 0x0000000e000e7245 */ /* 0x000fe20000201400 */
[----:B------:R-:W-:Y:S02]  /*0830*/  FADD R13, R24, R13 ;  /* 0x0000000d180d7221 */ /* 0x000fe40000000000 */
[----:B------:R-:W2:Y:S01]  /*0840*/  LDS R24, [R3+0xb80] ;  /* 0x000b800003187984 */ /* 0x000ea20000000800 */
[----:B------:R-:W-:Y:S01]  /*0850*/  I2FP.F32.S32 R12, R15 ;  /* 0x0000000f000c7245 */ /* 0x000fe20000201400 */
[----:B------:R-:W-:-:S04]  /*0860*/  FADD R13, R13, R14 ;  /* 0x0000000e0d0d7221 */ /* 0x000fc80000000000 */
[----:B------:R-:W-:Y:S02]  /*0870*/  FADD R22, R13, R12 ;  /* 0x0000000c0d167221 */ /* 0x000fe40000000000 */
[----:B------:R-:W-:Y:S01]  /*0880*/  LDS.128 R12, [R5+0x60] ;  /* 0x00006000050c7984 */ /* 0x000fe20000000c00 */
[----:B0-----:R-:W-:-:S03]  /*0890*/  IMAD R8, R8, R27, RZ ;  /* 0x0000001b08087224 */ /* 0x001fc600078e02ff */
[----:B------:R-:W0:Y:S02]  /*08a0*/  LDS R27, [R3+0xc00] ;  /* 0x000c0000031b7984 */ /* 0x000e240000000800 */
[----:B------:R-:W-:-:S05]  /*08b0*/  I2FP.F32.S32 R25, R8 ;  /* 0x0000000800197245 */ /* 0x000fca0000201400 */
[----:B------:R-:W-:Y:S02]  /*08c0*/  FADD R8, R22, R25 ;  /* 0x0000001916087221 */ /* 0x000fe40000000000 */
[----:B------:R-:W4:Y:S04]  /*08d0*/  LDS R22, [R3+0xc80] ;  /* 0x000c800003167984 */ /* 0x000f280000000800 */
[----:B------:R-:W5:Y:S01]  /*08e0*/  LDS R25, [R3+0xd00] ;  /* 0x000d000003197984 */ /* 0x000f620000000800 */
[----:B---3--:R-:W-:Y:S02]  /*08f0*/  IMAD R9, R20, R9, RZ ;  /* 0x0000000914097224 */ /* 0x008fe400078e02ff */
[----:B-1----:R-:W-:-:S03]  /*0900*/  IMAD R10, R29, R10, RZ ;  /* 0x0000000a1d0a7224 */ /* 0x002fc600078e02ff */
[----:B------:R-:W-:Y:S01]  /*0910*/  I2FP.F32.S32 R9, R9 ;  /* 0x0000000900097245 */ /* 0x000fe20000201400 */
[----:B--2---:R-:W-:Y:S01]  /*0920*/  IMAD R24, R24, R11, RZ ;  /* 0x0000000b18187224 */ /* 0x004fe200078e02ff */
[----:B------:R-:W-:-:S03]  /*0930*/  I2FP.F32.S32 R11, R10 ;  /* 0x0000000a000b7245 */ /* 0x000fc60000201400 */
[----:B------:R-:W-:Y:S01]  /*0940*/  FADD R8, R8, R9 ;  /* 0x0000000908087221 */ /* 0x000fe20000000000 */
[----:B------:R-:W-:-:S03]  /*0950*/  I2FP.F32.S32 R9, R24 ;  /* 0x0000001800097245 */ /* 0x000fc60000201400 */
[----:B------:R-:W-:-:S04]  /*0960*/  FADD R8, R8, R11 ;  /* 0x0000000b08087221 */ /* 0x000fc80000000000 */
[----:B------:R-:W-:Y:S01]  /*0970*/  FADD R8, R8, R9 ;  /* 0x0000000908087221 */ /* 0x000fe20000000000 */
[----:B0-----:R-:W-:Y:S02]  /*0980*/  IMAD R12, R12, R27, RZ ;  /* 0x0000001b0c0c7224 */ /* 0x001fe400078e02ff */
[----:B------:R-:W-:Y:S03]  /*0990*/  LDS R27, [R3+0xe00] ;  /* 0x000e0000031b7984 */ /* 0x000fe60000000800 */
[----:B------:R-:W-:Y:S02]  /*09a0*/  I2FP.F32.S32 R11, R12 ;  /* 0x0000000c000b7245 */ /* 0x000fe40000201400 */
[----:B------:R-:W0:Y:S03]  /*09b0*/  LDS R12, [R3+0xd80] ;  /* 0x000d8000030c7984 */ /* 0x000e260000000800 */
[----:B------:R-:W-:-:S02]  /*09c0*/  FADD R20, R8, R11 ;  /* 0x0000000b08147221 */ /* 0x000fc40000000000 */
[----:B------:R-:W1:Y:S01]  /*09d0*/  LDS.128 R8, [R5+0x70] ;  /* 0x0000700005087984 */ /* 0x000e620000000c00 */
[----:B----4-:R-:W-:-:S03]  /*09e0*/  IMAD R24, R22, R13, RZ ;  /* 0x0000000d16187224 */ /* 0x010fc600078e02ff */
[----:B------:R-:W2:Y:S01]  /*09f0*/  LDS R22, [R3+0xe80] ;  /* 0x000e800003167984 */ /* 0x000ea20000000800 */
[----:B-----5:R-:W-:-:S03]  /*0a00*/  IMAD R26, R25, R14, RZ ;  /* 0x0000000e191a7224 */ /* 0x020fc600078e02ff */
[----:B------:R-:W3:Y:S04]  /*0a10*/  LDS R13, [R3+0xf00] ;  /* 0x000f0000030d7984 */ /* 0x000ee80000000800 */
[----:B------:R-:W4:Y:S01]  /*0a20*/  LDS R14, [R3+0xf80] ;  /* 0x000f8000030e7984 */ /* 0x000f220000000800 */
[----:B------:R-:W-:-:S05]  /*0a30*/  I2FP.F32.S32 R25, R24 ;  /* 0x0000001800197245 */ /* 0x000fca0000201400 */
[----:B------:R-:W-:Y:S01]  /*0a40*/  FADD R20, R20, R25 ;  /* 0x0000001914147221 */ /* 0x000fe20000000000 */
[----:B------:R-:W-:-:S04]  /*0a50*/  IADD3 R16, PT, PT, R16, 0x1, RZ ;  /* 0x0000000110107810 */ /* 0x000fc80007ffe0ff */
[----:B------:R-:W-:Y:S01]  /*0a60*/  ISETP.NE.AND P0, PT, R16, RZ, PT ;  /* 0x000000ff1000720c */ /* 0x000fe20003f05270 */
[----:B0-----:R-:W-:Y:S01]  /*0a70*/  IMAD R12, R12, R15, RZ ;  /* 0x0000000f0c0c7224 */ /* 0x001fe200078e02ff */
[----:B------:R-:W-:Y:S01]  /*0a80*/  I2FP.F32.S32 R15, R26 ;  /* 0x0000001a000f7245 */ /* 0x000fe20000201400 */
[----:B-1----:R-:W-:-:S03]  /*0a90*/  IMAD R8, R8, R27, RZ ;  /* 0x0000001b08087224 */ /* 0x002fc600078e02ff */
[----:B------:R-:W-:Y:S01]  /*0aa0*/  I2FP.F32.S32 R12, R12 ;  /* 0x0000000c000c7245 */ /* 0x000fe20000201400 */
[----:B------:R-:W-:Y:S01]  /*0ab0*/  FADD R15, R20, R15 ;  /* 0x0000000f140f7221 */ /* 0x000fe20000000000 */
[----:B--2---:R-:W-:Y:S01]  /*0ac0*/  IMAD R22, R22, R9, RZ ;  /* 0x0000000916167224 */ /* 0x004fe200078e02ff */
[----:B------:R-:W-:Y:S02]  /*0ad0*/  I2FP.F32.S32 R9, R8 ;  /* 0x0000000800097245 */ /* 0x000fe40000201400 */
[----:B------:R-:W-:Y:S01]  /*0ae0*/  FADD R12, R15, R12 ;  /* 0x0000000c0f0c7221 */ /* 0x000fe20000000000 */
[----:B---3--:R-:W-:Y:S01]  /*0af0*/  IMAD R10, R13, R10, RZ ;  /* 0x0000000a0d0a7224 */ /* 0x008fe200078e02ff */
[----:B------:R-:W-:Y:S02]  /*0b00*/  I2FP.F32.S32 R22, R22 ;  /* 0x0000001600167245 */ /* 0x000fe40000201400 */
[----:B------:R-:W-:Y:S01]  /*0b10*/  FADD R9, R12, R9 ;  /* 0x000000090c097221 */ /* 0x000fe20000000000 */
[----:B----4-:R-:W-:Y:S01]  /*0b20*/  IMAD R11, R14, R11, RZ ;  /* 0x0000000b0e0b7224 */ /* 0x010fe200078e02ff */
[----:B------:R-:W-:-:S02]  /*0b30*/  I2FP.F32.S32 R10, R10 ;  /* 0x0000000a000a7245 */ /* 0x000fc40000201400 */
[----:B------:R-:W-:Y:S02]  /*0b40*/  FADD R9, R9, R22 ;  /* 0x0000001609097221 */ /* 0x000fe40000000000 */
[----:B------:R-:W-:Y:S02]  /*0b50*/  I2FP.F32.S32 R20, R11 ;  /* 0x0000000b00147245 */ /* 0x000fe40000201400 */
[----:B------:R-:W-:Y:S01]  /*0b60*/  FADD R9, R9, R10 ;  /* 0x0000000a09097221 */ /* 0x000fe20000000000 */
[----:B------:R-:W-:Y:S02]  /*0b70*/  IADD3 R21, PT, PT, R21, 0x20, RZ ;  /* 0x0000002015157810 */ /* 0x000fe40007ffe0ff */
[----:B------:R-:W-:Y:S01]  /*0b80*/  IADD3 R19, PT, PT, R19, 0x20, RZ ;  /* 0x0000002013137810 */ /* 0x000fe20007ffe0ff */
[----:B------:R-:W-:Y:S01]  /*0b90*/  FADD R20, R9, R20 ;  /* 0x0000001409147221 */ /* 0x000fe20000000000 */
[----:B------:R-:W-:Y:S02]  /*0ba0*/  IADD3 R7, PT, PT, R7, 0x20, RZ ;  /* 0x0000002007077810 */ /* 0x000fe40007ffe0ff */
[----:B------:R-:W-:Y:S01]  /*0bb0*/  LEA R17, R6, R17, 0x5 ;  /* 0x0000001106117211 */ /* 0x000fe200078e28ff */
[----:B------:R-:W-:Y:S06]  /*0bc0*/  BAR.SYNC.DEFER_BLOCKING 0x0 ;  /* 0x0000000000007b1d */ /* 0x000fec0000010000 */
[----:B------:R-:W-:Y:S05]  /*0bd0*/  @P0 BRA `(.L_x_1) ;  /* 0xfffffff400800947 */ /* 0x000fea000383ffff */
.L_x_0:
[----:B------:R-:W-:-:S04]  /*0be0*/  VIMNMX R3, PT, PT, R18, R23, !PT ;  /* 0x0000001712037248 */ /* 0x000fc80007fe0100 */
[----:B------:R-:W-:-:S13]  /*0bf0*/  ISETP.GE.AND P0, PT, R3, R6, PT ;  /* 0x000000060300720c */ /* 0x000fda0003f06270 */
[----:B------:R-:W-:Y:S05]  /*0c00*/  @P0 EXIT ;  /* 0x000000000000094d */ /* 0x000fea0003800000 */
[----:B------:R-:W0:Y:S01]  /*0c10*/  LDC.64 R2, c[0x0][0x390] ;  /* 0x0000e400ff027b82 */ /* 0x000e220000000a00 */
[----:B------:R-:W1:Y:S01]  /*0c20*/  F2I.TRUNC.NTZ R5, R20 ;  /* 0x0000001400057305 */ /* 0x000e62000020f100 */
[----:B------:R-:W-:-:S04]  /*0c30*/  IMAD R23, R18, R6, R23 ;  /* 0x0000000612177224 */ /* 0x000fc800078e0217 */
[----:B0-----:R-:W-:-:S05]  /*0c40*/  IMAD.WIDE.U32 R2, R23, 0x4, R2 ;  /* 0x0000000417027825 */ /* 0x001fca00078e0002 */
[----:B-1----:R-:W-:Y:S01]  /*0c50*/  STG.E desc[UR8][R2.64], R5 ;  /* 0x0000000502007986 */ /* 0x002fe2000c101908 */
[----:B------:R-:W-:Y:S05]  /*0c60*/  EXIT ;  /* 0x000000000000794d */ /* 0x000fea0003800000 */
.L_x_2:
[----:B------:R-:W-:-:S00]  /*0c70*/  BRA `(.L_x_2) ;  /* 0xfffffffc00fc7947 */ /* 0x000fc0000383ffff */
[----:B------:R-:W-:-:S00]  /*0c80*/  NOP ;  /* 0x0000000000007918 */ /* 0x000fc00000000000 */
[----:B------:R-:W-:-:S00]  /*0c90*/  NOP ;  /* 0x0000000000007918 */ /* 0x000fc00000000000 */
[----:B------:R-:W-:-:S00]  /*0ca0*/  NOP ;  /* 0x0000000000007918 */ /* 0x000fc00000000000 */
[----:B------:R-:W-:-:S00]  /*0cb0*/  NOP ;  /* 0x0000000000007918 */ /* 0x000fc00000000000 */
[----:B------:R-:W-:-:S00]  /*0cc0*/  NOP ;  /* 0x0000000000007918 */ /* 0x000fc00000000000 */
[----:B------:R-:W-:-:S00]  /*0cd0*/  NOP ;  /* 0x0000000000007918 */ /* 0x000fc00000000000 */
[----:B------:R-:W-:-:S00]  /*0ce0*/  NOP ;  /* 0x0000000000007918 */ /* 0x000fc00000000000 */
[----:B------:R-:W-:-:S00]  /*0cf0*/  NOP ;  /* 0x0000000000007918 */ /* 0x000fc00000000000 */
.L_x_8:


//--------------------- .text._Z20matrixMultiplyKernelPiS_S_i --------------------------
	.section	.text._Z20matrixMultiplyKernelPiS_S_i,"ax",@progbits
	.align	128
        .global         _Z20matrixMultiplyKernelPiS_S_i
        .type           _Z20matrixMultiplyKernelPiS_S_i,@function
        .size           _Z20matrixMultiplyKernelPiS_S_i,(.L_x_9 - _Z20matrixMultiplyKernelPiS_S_i)
        .other          _Z20matrixMultiplyKernelPiS_S_i,@"STO_CUDA_ENTRY STV_DEFAULT"
_Z20matrixMultiplyKernelPiS_S_i:
.text._Z20matrixMultiplyKernelPiS_S_i:
[----:B------:R-:W-:Y:S01]  /*0000*/  LDC R1, c[0x0][0x37c] ;  /* 0x0000df00ff017b82 */ /* 0x000fe20000000800 */
[----:B------:R-:W0:Y:S07]  /*0010*/  S2R R0, SR_TID.Y ;  /* 0x0000000000007919 */ /* 0x000e2e0000002200 */
[----:B------:R-:W0:Y:S01]  /*0020*/  S2UR UR4, SR_CTAID.Y ;  /* 0x00000000000479c3 */ /* 0x000e220000002600 */
[----:B------:R-:W1:Y:S01]  /*0030*/  LDCU UR20, c[0x0][0x398] ;  /* 0x00007300ff1477ac */ /* 0x000e620008000800 */
[----:B------:R-:W2:Y:S06]  /*0040*/  S2R R3, SR_TID.X ;  /* 0x0000000000037919 */ /* 0x000eac0000002100 */
[----:B------:R-:W0:Y:S08]  /*0050*/  LDC R13, c[0x0][0x364] ;  /* 0x0000d900ff0d7b82 */ /* 0x000e300000000800 */
[----:B------:R-:W2:Y:S08]  /*0060*/  S2UR UR5, SR_CTAID.X ;  /* 0x00000000000579c3 */ /* 0x000eb00000002500 */
[----:B------:R-:W2:Y:S01]  /*0070*/  LDC R2, c[0x0][0x360] ;  /* 0x0000d800ff027b82 */ /* 0x000ea20000000800 */
[----:B0-----:R-:W-:-:S02]  /*0080*/  IMAD R13, R13, UR4, R0 ;  /* 0x000000040d0d7c24 */ /* 0x001fc4000f8e0200 */
[----:B--2---:R-:W-:-:S05]  /*0090*/  IMAD R0, R2, UR5, R3 ;  /* 0x0000000502007c24 */ /* 0x004fca000f8e0203 */
[----:B------:R-:W-:-:S04]  /*00a0*/  VIMNMX R2, PT, PT, R13, R0, !PT ;  /* 0x000000000d027248 */ /* 0x000fc80007fe0100 */
[----:B-1----:R-:W-:-:S13]  /*00b0*/  ISETP.GE.AND P0, PT, R2, UR20, PT ;  /* 0x0000001402007c0c */ /* 0x002fda000bf06270 */
[----:B------:R-:W-:Y:S05]  /*00c0*/  @P0 EXIT ;  /* 0x000000000000094d */ /* 0x000fea0003800000 */
[----:B------:R-:W-:Y:S01]  /*00d0*/  UISETP.GE.U32.AND UP0, UPT, UR20, 0x8, UPT ;  /* 0x000000081400788c */ /* 0x000fe2000bf06070 */
[----:B------:R-:W-:Y:S02]  /*00e0*/  HFMA2 R12, -RZ, RZ, 0, 0 ;  /* 0x00000000ff0c7431 */ /* 0x000fe400000001ff */
[----:B------:R-:W-:Y:S01]  /*00f0*/  IMAD R13, R13, UR20, RZ ;  /* 0x000000140d0d7c24 */ /* 0x000fe2000f8e02ff */
[----:B------:R-:W-:Y:S01]  /*0100*/  UMOV UR4, URZ ;  /* 0x000000ff00047c82 */ /* 0x000fe20008000000 */
[----:B------:R-:W0:Y:S04]  /*0110*/  LDCU.64 UR18, c[0x0][0x358] ;  /* 0x00006b00ff1277ac */ /* 0x000e280008000a00 */
[----:B------:R-:W-:Y:S05]  /*0120*/  BRA.U !UP0, `(.L_x_3) ;  /* 0x0000000508047547 */ /* 0x000fea000b800000 */
[----:B------:R-:W1:Y:S01]  /*0130*/  LDCU.128 UR24, c[0x0][0x380] ;  /* 0x00007000ff1877ac */ /* 0x000e620008000c00 */
[----:B------:R-:W-:Y:S02]  /*0140*/  MOV R12, RZ ;  /* 0x000000ff000c7202 */ /* 0x000fe40000000f00 */
[----:B------:R-:W-:Y:S01]  /*0150*/  MOV R14, R0 ;  /* 0x00000000000e7202 */ /* 0x000fe20000000f00 */
[----:B------:R-:W-:-:S04]  /*0160*/  ULOP3.LUT UR4, UR20, 0x7ffffff8, URZ, 0xc0, !UPT ;  /* 0x7ffffff814047892 */ /* 0x000fc8000f8ec0ff */
[----:B------:R-:W-:Y:S01]  /*0170*/  UIADD3 UR5, UPT, UPT, -UR4, URZ, URZ ;  /* 0x000000ff04057290 */ /* 0x000fe2000fffe1ff */
[----:B-1----:R-:W-:Y:S01]  /*0180*/  MOV R2, UR24 ;  /* 0x0000001800027c02 */ /* 0x002fe20008000f00 */
[----:B------:R-:W-:Y:S01]  /*0190*/  UIMAD.WIDE UR6, UR20, 0x8, UR26 ;  /* 0x00000008140678a5 */ /* 0x000fe2000f8e021a */
[----:B------:R-:W-:Y:S01]  /*01a0*/  MOV R3, UR25 ;  /* 0x0000001900037c02 */ /* 0x000fe20008000f00 */
[----:B------:R-:W-:Y:S02]  /*01b0*/  UIMAD.WIDE UR8, UR20, 0xc, UR26 ;  /* 0x0000000c140878a5 */ /* 0x000fe4000f8e021a */
[----:B------:R-:W-:Y:S01]  /*01c0*/  UIMAD.WIDE UR10, UR20, 0x10, UR26 ;  /* 0x00000010140a78a5 */ /* 0x000fe2000f8e021a */
[----:B------:R-:W-:Y:S01]  /*01d0*/  IMAD.WIDE.U32 R2, R13, 0x4, R2 ;  /* 0x000000040d027825 */ /* 0x000fe200078e0002 */
[----:B------:R-:W-:Y:S02]  /*01e0*/  UIMAD.WIDE UR12, UR20, 0x14, UR26 ;  /* 0x00000014140c78a5 */ /* 0x000fe4000f8e021a */
[----:B------:R-:W-:Y:S01]  /*01f0*/  UIMAD.WIDE UR14, UR20, 0x18, UR26 ;  /* 0x00000018140e78a5 */ /* 0x000fe2000f8e021a */
[----:B------:R-:W-:Y:S01]  /*0200*/  IADD3 R2, P0, PT, R2, 0x10, RZ ;  /* 0x0000001002027810 */ /* 0x000fe20007f1e0ff */
[----:B------:R-:W-:-:S03]  /*0210*/  UIMAD.WIDE UR16, UR20, 0x1c, UR26 ;  /* 0x0000001c141078a5 */ /* 0x000fc6000f8e021a */
[----:B------:R-:W-:-:S09]  /*0220*/  IADD3.X R3, PT, PT, RZ, R3, RZ, P0, !PT ;  /* 0x00000003ff037210 */ /* 0x000fd200007fe4ff */
.L_x_4:
[----:B------:R-:W-:Y:S01]  /*0230*/  UIMAD.WIDE UR22, UR20, 0x4, UR26 ;  /* 0x00000004141678a5 */ /* 0x000fe2000f8e021a */
[----:B------:R-:W-:Y:S02]  /*0240*/  IMAD.MOV.U32 R23, RZ, RZ, 0x4 ;  /* 0x00000004ff177424 */ /* 0x000fe400078e00ff */
[----:B------:R-:W-:Y:S01]  /*0250*/  HFMA2 R11, -RZ, RZ, 0, 2.384185791015625e-07 ;  /* 0x00000004ff0b7431 */ /* 0x000fe200000001ff */
[----:B------:R-:W-:Y:S01]  /*0260*/  MOV R25, 0x4 ;  /* 0x0000000400197802 */ /* 0x000fe20000000f00 */
[----:B0-----:R-:W2:Y:S01]  /*0270*/  LDG.E R21, desc[UR18][R2.64+-0x10] ;  /* 0xfffff01202157981 */ /* 0x001ea2000c1e1900 */
[C---:B------:R-:W-:Y:S01]  /*0280*/  IMAD.WIDE R22, R14.reuse, R23, UR26 ;  /* 0x0000001a0e167e25 */ /* 0x040fe2000f8e0217 */
[----:B------:R-:W-:Y:S02]  /*0290*/  MOV R8, UR22 ;  /* 0x0000001600087c02 */ /* 0x000fe40008000f00 */
[----:B------:R-:W-:Y:S01]  /*02a0*/  MOV R9, UR23 ;  /* 0x0000001700097c02 */ /* 0x000fe20008000f00 */
[----:B------:R-:W3:Y:S02]  /*02b0*/  LDG.E R19, desc[UR18][R2.64+-0xc] ;  /* 0xfffff41202137981 */ /* 0x000ee4000c1e1900 */
[----:B------:R-:W-:-:S02]  /*02c0*/  IMAD.WIDE R8, R14, 0x4, R8 ;  /* 0x000000040e087825 */ /* 0x000fc400078e0208 */
[----:B------:R-:W2:Y:S01]  /*02d0*/  LDG.E R22, desc[UR18][R22.64] ;  /* 0x0000001216167981 */ /* 0x000ea2000c1e1900 */
[----:B------:R-:W-:Y:S01]  /*02e0*/  MOV R5, 0x4 ;  /* 0x0000000400057802 */ /* 0x000fe20000000f00 */
[C---:B------:R-:W-:Y:S02]  /*02f0*/  IMAD.WIDE R24, R14.reuse, R25, UR6 ;  /* 0x000000060e187e25 */ /* 0x040fe4000f8e0219 */
[----:B------:R0:W3:Y:S02]  /*0300*/  LDG.E R20, desc[UR18][R8.64] ;  /* 0x0000001208147981 */ /* 0x0000e4000c1e1900 */
[----:B------:R-:W-:Y:S02]  /*0310*/  IMAD.WIDE R10, R14, R11, UR8 ;  /* 0x000000080e0a7e25 */ /* 0x000fe4000f8e020b */
[----:B------:R-:W4:Y:S04]  /*0320*/  LDG.E R18, desc[UR18][R24.64] ;  /* 0x0000001218127981 */ /* 0x000f28000c1e1900 */
[----:B------:R-:W4:Y:S01]  /*0330*/  LDG.E R17, desc[UR18][R2.64+-0x8] ;  /* 0xfffff81202117981 */ /* 0x000f22000c1e1900 */
[----:B0-----:R-:W-:-:S02]  /*0340*/  HFMA2 R9, -RZ, RZ, 0, 2.384185791015625e-07 ;  /* 0x00000004ff097431 */ /* 0x001fc400000001ff */
[----:B------:R-:W-:Y:S01]  /*0350*/  IMAD.MOV.U32 R7, RZ, RZ, 0x4 ;  /* 0x00000004ff077424 */ /* 0x000fe200078e00ff */
[----:B------:R0:W5:Y:S01]  /*0360*/  LDG.E R16, desc[UR18][R10.64] ;  /* 0x000000120a107981 */ /* 0x000162000c1e1900 */
[----:B------:R-:W-:-:S03]  /*0370*/  IMAD.WIDE R4, R14, R5, UR10 ;  /* 0x0000000a0e047e25 */ /* 0x000fc6000f8e0205 */
[----:B------:R-:W5:Y:S01]  /*0380*/  LDG.E R15, desc[UR18][R2.64+-0x4] ;  /* 0xfffffc12020f7981 */ /* 0x000f62000c1e1900 */
[C---:B------:R-:W-:Y:S01]  /*0390*/  IMAD.WIDE R6, R14.reuse, R7, UR12 ;  /* 0x0000000c0e067e25 */ /* 0x040fe2000f8e0207 */
[----:B------:R-:W-:Y:S02]  /*03a0*/  MOV R27, 0x4 ;  /* 0x00000004001b7802 */ /* 0x000fe40000000f00 */
[----:B------:R1:W5:Y:S01]  /*03b0*/  LDG.E R4, desc[UR18][R4.64] ;  /* 0x0000001204047981 */ /* 0x000362000c1e1900 */
[----:B------:R-:W-:-:S03]  /*03c0*/  IMAD.WIDE R8, R14, R9, UR14 ;  /* 0x0000000e0e087e25 */ /* 0x000fc6000f8e0209 */
[----:B------:R-:W5:Y:S01]  /*03d0*/  LDG.E R23, desc[UR18][R2.64] ;  /* 0x0000001202177981 */ /* 0x000f62000c1e1900 */
[----:B0-----:R-:W-:-:S03]  /*03e0*/  IMAD.WIDE R10, R14, R27, UR16 ;  /* 0x000000100e0a7e25 */ /* 0x001fc6000f8e021b */
[----:B------:R-:W5:Y:S04]  /*03f0*/  LDG.E R7, desc[UR18][R6.64] ;  /* 0x0000001206077981 */ /* 0x000f68000c1e1900 */
[----:B------:R-:W5:Y:S04]  /*0400*/  LDG.E R24, desc[UR18][R2.64+0x4] ;  /* 0x0000041202187981 */ /* 0x000f68000c1e1900 */
[----:B------:R-:W5:Y:S04]  /*0410*/  LDG.E R8, desc[UR18][R8.64] ;  /* 0x0000001208087981 */ /* 0x000f68000c1e1900 */
[----:B------:R-:W5:Y:S04]  /*0420*/  LDG.E R25, desc[UR18][R2.64+0x8] ;  /* 0x0000081202197981 */ /* 0x000f68000c1e1900 */
[----:B------:R-:W5:Y:S04]  /*0430*/  LDG.E R10, desc[UR18][R10.64] ;  /* 0x000000120a0a7981 */ /* 0x000f68000c1e1900 */
[----:B------:R0:W5:Y:S01]  /*0440*/  LDG.E R27, desc[UR18][R2.64+0xc] ;  /* 0x00000c12021b7981 */ /* 0x000162000c1e1900 */
[----:B------:R-:W-:-:S04]  /*0450*/  UIADD3 UR5, UPT, UPT, UR5, 0x8, URZ ;  /* 0x0000000805057890 */ /* 0x000fc8000fffe0ff */
[----:B------:R-:W-:Y:S01]  /*0460*/  UISETP.NE.AND UP0, UPT, UR5, URZ, UPT ;  /* 0x000000ff0500728c */ /* 0x000fe2000bf05270 */
[----:B-1----:R-:W-:Y:S02]  /*0470*/  MOV R5, UR20 ;  /* 0x0000001400057c02 */ /* 0x002fe40008000f00 */
[----:B0-----:R-:W-:Y:S02]  /*0480*/  IADD3 R2, P0, PT, R2, 0x20, RZ ;  /* 0x0000002002027810 */ /* 0x001fe40007f1e0ff */
[----:B------:R-:W-:Y:S02]  /*0490*/  LEA R14, R5, R14, 0x3 ;  /* 0x0000000e050e7211 */ /* 0x000fe400078e18ff */
[----:B------:R-:W-:Y:S01]  /*04a0*/  IADD3.X R3, PT, PT, RZ, R3, RZ, P0, !PT ;  /* 0x00000003ff037210 */ /* 0x000fe200007fe4ff */
[----:B--2---:R-:W-:-:S04]  /*04b0*/  IMAD R21, R21, R22, R12 ;  /* 0x0000001615157224 */ /* 0x004fc800078e020c */
[----:B---3--:R-:W-:-:S04]  /*04c0*/  IMAD R19, R19, R20, R21 ;  /* 0x0000001413137224 */ /* 0x008fc800078e0215 */
[----:B----4-:R-:W-:-:S04]  /*04d0*/  IMAD R17, R17, R18, R19 ;  /* 0x0000001211117224 */ /* 0x010fc800078e0213 */
[----:B-----5:R-:W-:-:S04]  /*04e0*/  IMAD R15, R15, R16, R17 ;  /* 0x000000100f0f7224 */ /* 0x020fc800078e0211 */
[----:B------:R-:W-:-:S04]  /*04f0*/  IMAD R4, R23, R4, R15 ;  /* 0x0000000417047224 */ /* 0x000fc800078e020f */
[----:B------:R-:W-:-:S04]  /*0500*/  IMAD R4, R24, R7, R4 ;  /* 0x0000000718047224 */ /* 0x000fc800078e0204 */
[----:B------:R-:W-:-:S04]  /*0510*/  IMAD R4, R25, R8, R4 ;  /* 0x0000000819047224 */ /* 0x000fc800078e0204 */
[----:B------:R-:W-:Y:S01]  /*0520*/  IMAD R12, R27, R10, R4 ;  /* 0x0000000a1b0c7224 */ /* 0x000fe200078e0204 */
[----:B------:R-:W-:Y:S06]  /*0530*/  BRA.U UP0, `(.L_x_4) ;  /* 0xfffffffd003c7547 */ /* 0x000fec000b83ffff */
.L_x_3:
[----:B------:R-:W-:-:S04]  /*0540*/  ULOP3.LUT UR6, UR20, 0x7, URZ, 0xc0, !UPT ;  /* 0x0000000714067892 */ /* 0x000fc8000f8ec0ff */
[----:B------:R-:W-:-:S09]  /*0550*/  UISETP.NE.AND UP0, UPT, UR6, URZ, UPT ;  /* 0x000000ff0600728c */ /* 0x000fd2000bf05270 */
[----:B------:R-:W-:Y:S05]  /*0560*/  BRA.U !UP0, `(.L_x_5) ;  /* 0x0000000508387547 */ /* 0x000fea000b800000 */
[----:B------:R-:W-:Y:S02]  /*0570*/  UISETP.GE.U32.AND UP0, UPT, UR6, 0x4, UPT ;  /* 0x000000040600788c */ /* 0x000fe4000bf06070 */
[----:B------:R-:W-:-:S04]  /*0580*/  ULOP3.LUT UR5, UR20, 0x3, URZ, 0xc0, !UPT ;  /* 0x0000000314057892 */ /* 0x000fc8000f8ec0ff */
[----:B------:R-:W-:-:S03]  /*0590*/  UISETP.NE.AND UP1, UPT, UR5, URZ, UPT ;  /* 0x000000ff0500728c */ /* 0x000fc6000bf25270 */
[----:B------:R-:W-:Y:S08]  /*05a0*/  BRA.U !UP0, `(.L_x_6) ;  /* 0x00000001087c7547 */ /* 0x000ff0000b800000 */
[----:B------:R-:W1:Y:S01]  /*05b0*/  LDC.64 R6, c[0x0][0x388] ;  /* 0x0000e200ff067b82 */ /* 0x000e620000000a00 */
[----:B------:R-:W2:Y:S01]  /*05c0*/  LDCU.64 UR6, c[0x0][0x380] ;  /* 0x00007000ff0677ac */ /* 0x000ea20008000a00 */
[----:B------:R-:W-:Y:S01]  /*05d0*/  IMAD.U32 R9, RZ, RZ, UR4 ;  /* 0x00000004ff097e24 */ /* 0x000fe2000f8e00ff */
[C---:B------:R-:W-:Y:S02]  /*05e0*/  IADD3 R3, PT, PT, R13.reuse, UR4, RZ ;  /* 0x000000040d037c10 */ /* 0x040fe4000fffe0ff */
[----:B------:R-:W-:Y:S01]  /*05f0*/  IADD3 R10, P0, PT, R13, UR4, RZ ;  /* 0x000000040d0a7c10 */ /* 0x000fe2000ff1e0ff */
[----:B------:R-:W-:Y:S01]  /*0600*/  IMAD R9, R9, UR20, R0 ;  /* 0x0000001409097c24 */ /* 0x000fe2000f8e0200 */
[----:B------:R-:W-:Y:S01]  /*0610*/  MOV R11, UR20 ;  /* 0x00000014000b7c02 */ /* 0x000fe20008000f00 */
[----:B------:R-:W3:Y:S01]  /*0620*/  LDC.64 R4, c[0x0][0x380] ;  /* 0x0000e000ff047b82 */ /* 0x000ee20000000a00 */
[----:B------:R-:W-:Y:S01]  /*0630*/  MOV R15, UR20 ;  /* 0x00000014000f7c02 */ /* 0x000fe20008000f00 */
[----:B-1----:R-:W-:Y:S01]  /*0640*/  IMAD.WIDE R6, R9, 0x4, R6 ;  /* 0x0000000409067825 */ /* 0x002fe200078e0206 */
[----:B------:R-:W-:-:S05]  /*0650*/  MOV R9, UR20 ;  /* 0x0000001400097c02 */ /* 0x000fca0008000f00 */
[----:B------:R-:W-:Y:S02]  /*0660*/  IMAD.WIDE R8, R9, 0x4, R6 ;  /* 0x0000000409087825 */ /* 0x000fe400078e0206 */
[----:B0-----:R-:W4:Y:S02]  /*0670*/  LDG.E R6, desc[UR18][R6.64] ;  /* 0x0000001206067981 */ /* 0x001f24000c1e1900 */
[----:B---3--:R-:W-:Y:S01]  /*0680*/  IMAD.WIDE.U32 R4, R3, 0x4, R4 ;  /* 0x0000000403047825 */ /* 0x008fe200078e0004 */
[----:B------:R-:W-:Y:S01]  /*0690*/  IADD3.X R3, PT, PT, RZ, RZ, RZ, P0, !PT ;  /* 0x000000ffff037210 */ /* 0x000fe200007fe4ff */
[----:B------:R-:W3:Y:S01]  /*06a0*/  LDG.E R17, desc[UR18][R8.64] ;  /* 0x0000001208117981 */ /* 0x000ee2000c1e1900 */
[----:B--2---:R-:W-:-:S03]  /*06b0*/  LEA R2, P0, R10, UR6, 0x2 ;  /* 0x000000060a027c11 */ /* 0x004fc6000f8010ff */
[----:B------:R-:W4:Y:S01]  /*06c0*/  LDG.E R5, desc[UR18][R4.64] ;  /* 0x0000001204057981 */ /* 0x000f22000c1e1900 */
[----:B------:R-:W-:Y:S01]  /*06d0*/  LEA.HI.X R3, R10, UR7, R3, 0x2, P0 ;  /* 0x000000070a037c11 */ /* 0x000fe200080f1403 */
[----:B------:R-:W-:-:S04]  /*06e0*/  IMAD.WIDE R10, R11, 0x4, R8 ;  /* 0x000000040b0a7825 */ /* 0x000fc800078e0208 */
[----:B------:R-:W3:Y:S01]  /*06f0*/  LDG.E R16, desc[UR18][R2.64+0x4] ;  /* 0x0000041202107981 */ /* 0x000ee2000c1e1900 */
[----:B------:R-:W-:-:S03]  /*0700*/  IMAD.WIDE R14, R15, 0x4, R10 ;  /* 0x000000040f0e7825 */ /* 0x000fc600078e020a */
[----:B------:R-:W2:Y:S04]  /*0710*/  LDG.E R19, desc[UR18][R10.64] ;  /* 0x000000120a137981 */ /* 0x000ea8000c1e1900 */
[----:B------:R-:W2:Y:S04]  /*0720*/  LDG.E R18, desc[UR18][R2.64+0x8] ;  /* 0x0000081202127981 */ /* 0x000ea8000c1e1900 */
[----:B------:R-:W5:Y:S04]  /*0730*/  LDG.E R20, desc[UR18][R2.64+0xc] ;  /* 0x00000c1202147981 */ /* 0x000f68000c1e1900 */
[----:B------:R-:W5:Y:S01]  /*0740*/  LDG.E R14, desc[UR18][R14.64] ;  /* 0x000000120e0e7981 */ /* 0x000f62000c1e1900 */
[----:B------:R-:W-:Y:S01]  /*0750*/  UIADD3 UR4, UPT, UPT, UR4, 0x4, URZ ;  /* 0x0000000404047890 */ /* 0x000fe2000fffe0ff */
[----:B----4-:R-:W-:-:S04]  /*0760*/  IMAD R5, R5, R6, R12 ;  /* 0x0000000605057224 */ /* 0x010fc800078e020c */
[----:B---3--:R-:W-:-:S04]  /*0770*/  IMAD R5, R16, R17, R5 ;  /* 0x0000001110057224 */ /* 0x008fc800078e0205 */
[----:B--2---:R-:W-:-:S04]  /*0780*/  IMAD R5, R18, R19, R5 ;  /* 0x0000001312057224 */ /* 0x004fc800078e0205 */
[----:B-----5:R-:W-:-:S07]  /*0790*/  IMAD R12, R20, R14, R5 ;  /* 0x0000000e140c7224 */ /* 0x020fce00078e0205 */
.L_x_6:
[----:B------:R-:W-:Y:S05]  /*07a0*/  BRA.U !UP1, `(.L_x_5) ;  /* 0x0000000109a87547 */ /* 0x000fea000b800000 */
[----:B------:R-:W-:Y:S01]  /*07b0*/  UISETP.NE.AND UP0, UPT, UR5, 0x1, UPT ;  /* 0x000000010500788c */ /* 0x000fe2000bf05270 */
[----:B------:R-:W-:Y:S01]  /*07c0*/  MOV R7, UR4 ;  /* 0x0000000400077c02 */ /* 0x000fe20008000f00 */
[----:B------:R-:W-:Y:S02]  /*07d0*/  ULOP3.LUT UR5, UR20, 0x1, URZ, 0xc0, !UPT ;  /* 0x0000000114057892 */ /* 0x000fe4000f8ec0ff */
[----:B------:R-:W-:Y:S02]  /*07e0*/  MOV R15, UR20 ;  /* 0x00000014000f7c02 */ /* 0x000fe40008000f00 */
[----:B------:R-:W-:Y:S01]  /*07f0*/  UISETP.NE.U32.AND UP1, UPT, UR5, 0x1, UPT ;  /* 0x000000010500788c */ /* 0x000fe2000bf25070 */
[----:B------:R-:W-:-:S04]  /*0800*/  PLOP3.LUT P1, PT, PT, PT, UP0, 0x80, 0x8 ;  /* 0x000000000008781c */ /* 0x000fc80003f2f008 */
[----:B------:R-:W1:Y:S01]  /*0810*/  @UP0 LDCU.128 UR8, c[0x0][0x380] ;  /* 0x00007000ff0807ac */ /* 0x000e620008000c00 */
[----:B------:R-:W-:Y:S01]  /*0820*/  PLOP3.LUT P0, PT, PT, PT, UP1, 0x80, 0x8 ;  /* 0x000000000008781c */ /* 0x000fe20003f0f018 */
[----:B------:R-:W2:Y:S04]  /*0830*/  @UP0 LDCU.64 UR6, c[0x0][0x380] ;  /* 0x00007000ff0607ac */ /* 0x000ea80008000a00 */
[----:B------:R-:W3:Y:S03]  /*0840*/  @!UP1 LDCU.128 UR12, c[0x0][0x380] ;  /* 0x00007000ff0c97ac */ /* 0x000ee60008000c00 */
[C---:B------:R-:W-:Y:S02]  /*0850*/  @P1 IADD3 R3, PT, PT, R13.reuse, UR4, RZ ;  /* 0x000000040d031c10 */ /* 0x040fe4000fffe0ff */
[----:B------:R-:W-:Y:S01]  /*0860*/  @P1 IADD3 R6, P2, PT, R13, UR4, RZ ;  /* 0x000000040d061c10 */ /* 0x000fe2000ff5e0ff */
[----:B------:R-:W-:Y:S01]  /*0870*/  @UP0 UIADD3 UR4, UPT, UPT, UR4, 0x2, URZ ;  /* 0x0000000204040890 */ /* 0x000fe2000fffe0ff */
[----:B-1----:R-:W-:Y:S01]  /*0880*/  MOV R11, UR9 ;  /* 0x00000009000b7c02 */ /* 0x002fe20008000f00 */
[----:B------:R-:W-:Y:S01]  /*0890*/  IMAD.U32 R10, RZ, RZ, UR8 ;  /* 0x00000008ff0a7e24 */ /* 0x000fe2000f8e00ff */
[----:B------:R-:W-:-:S02]  /*08a0*/  MOV R4, UR10 ;  /* 0x0000000a00047c02 */ /* 0x000fc40008000f00 */
[----:B------:R-:W-:Y:S01]  /*08b0*/  MOV R5, UR11 ;  /* 0x0000000b00057c02 */ /* 0x000fe20008000f00 */
[----:B------:R-:W-:-:S04]  /*08c0*/  @P1 IMAD.WIDE.U32 R10, R3, 0x4, R10 ;  /* 0x00000004030a1825 */ /* 0x000fc800078e000a */
[----:B------:R-:W-:Y:S01]  /*08d0*/  @P1 IMAD R3, R7, UR20, R0 ;  /* 0x0000001407031c24 */ /* 0x000fe2000f8e0200 */
[----:B------:R-:W-:Y:S01]  /*08e0*/  @P1 IADD3.X R7, PT, PT, RZ, RZ, RZ, P2, !PT ;  /* 0x000000ffff071210 */ /* 0x000fe200017fe4ff */
[----:B------:R-:W-:Y:S01]  /*08f0*/  IMAD.U32 R19, RZ, RZ, UR4 ;  /* 0x00000004ff137e24 */ /* 0x000fe2000f8e00ff */
[C---:B--2---:R-:W-:Y:S01]  /*0900*/  @P1 LEA R2, P2, R6.reuse, UR6, 0x2 ;  /* 0x0000000606021c11 */ /* 0x044fe2000f8410ff */
[----:B------:R-:W-:Y:S01]  /*0910*/  @P1 IMAD.WIDE R4, R3, 0x4, R4 ;  /* 0x0000000403041825 */ /* 0x000fe200078e0204 */
[----:B------:R-:W-:Y:S01]  /*0920*/  @!P0 IADD3 R17, PT, PT, R13, UR4, RZ ;  /* 0x000000040d118c10 */ /* 0x000fe2000fffe0ff */
[----:B0-----:R-:W2:Y:S01]  /*0930*/  @P1 LDG.E R11, desc[UR18][R10.64] ;  /* 0x000000120a0b1981 */ /* 0x001ea2000c1e1900 */
[----:B------:R-:W-:Y:S01]  /*0940*/  @P1 LEA.HI.X R3, R6, UR7, R7, 0x2, P2 ;  /* 0x0000000706031c11 */ /* 0x000fe200090f1407 */
[----:B------:R-:W-:Y:S01]  /*0950*/  @!P0 IMAD R19, R19, UR20, R0 ;  /* 0x0000001413138c24 */ /* 0x000fe2000f8e0200 */
[----:B---3--:R-:W-:Y:S01]  /*0960*/  MOV R6, UR12 ;  /* 0x0000000c00067c02 */ /* 0x008fe20008000f00 */
[----:B------:R-:W-:Y:S01]  /*0970*/  @P1 IMAD.WIDE R14, R15, 0x4, R4 ;  /* 0x000000040f0e1825 */ /* 0x000fe200078e0204 */
[----:B------:R-:W-:Y:S01]  /*0980*/  MOV R7, UR13 ;  /* 0x0000000d00077c02 */ /* 0x000fe20008000f00 */
[----:B------:R-:W2:Y:S01]  /*0990*/  @P1 LDG.E R4, desc[UR18][R4.64] ;  /* 0x0000001204041981 */ /* 0x000ea2000c1e1900 */
[----:B------:R-:W-:-:S02]  /*09a0*/  MOV R8, UR14 ;  /* 0x0000000e00087c02 */ /* 0x000fc40008000f00 */
[----:B------:R-:W-:Y:S01]  /*09b0*/  MOV R9, UR15 ;  /* 0x0000000f00097c02 */ /* 0x000fe20008000f00 */
[----:B------:R-:W-:Y:S01]  /*09c0*/  @!P0 IMAD.WIDE.U32 R6, R17, 0x4, R6 ;  /* 0x0000000411068825 */ /* 0x000fe200078e0006 */
[----:B------:R-:W3:Y:S03]  /*09d0*/  @P1 LDG.E R14, desc[UR18][R14.64] ;  /* 0x000000120e0e1981 */ /* 0x000ee6000c1e1900 */
[----:B------:R-:W-:Y:S01]  /*09e0*/  @!P0 IMAD.WIDE R8, R19, 0x4, R8 ;  /* 0x0000000413088825 */ /* 0x000fe200078e0208 */
[----:B------:R-:W3:Y:S04]  /*09f0*/  @P1 LDG.E R2, desc[UR18][R2.64+0x4] ;  /* 0x0000041202021981 */ /* 0x000ee8000c1e1900 */
[----:B------:R-:W4:Y:S04]  /*0a00*/  @!P0 LDG.E R7, desc[UR18][R6.64] ;  /* 0x0000001206078981 */ /* 0x000f28000c1e1900 */
[----:B------:R-:W4:Y:S01]  /*0a10*/  @!P0 LDG.E R8, desc[UR18][R8.64] ;  /* 0x0000001208088981 */ /* 0x000f22000c1e1900 */
[----:B--2---:R-:W-:-:S04]  /*0a20*/  @P1 IMAD R11, R11, R4, R12 ;  /* 0x000000040b0b1224 */ /* 0x004fc800078e020c */
[----:B---3--:R-:W-:-:S04]  /*0a30*/  @P1 IMAD R12, R2, R14, R11 ;  /* 0x0000000e020c1224 */ /* 0x008fc800078e020b */
[----:B----4-:R-:W-:-:S07]  /*0a40*/  @!P0 IMAD R12, R7, R8, R12 ;  /* 0x00000008070c8224 */ /* 0x010fce00078e020c */
.L_x_5:
[----:B------:R-:W1:Y:S01]  /*0a50*/  LDC.64 R2, c[0x0][0x390] ;  /* 0x0000e400ff027b82 */ /* 0x000e620000000a00 */
[----:B------:R-:W-:-:S05]  /*0a60*/  IADD3 R13, PT, PT, R0, R13, RZ ;  /* 0x0000000d000d7210 */ /* 0x000fca0007ffe0ff */
[----:B-1----:R-:W-:-:S05]  /*0a70*/  IMAD.WIDE R2, R13, 0x4, R2 ;  /* 0x000000040d027825 */ /* 0x002fca00078e0202 */
[----:B0-----:R-:W-:Y:S01]  /*0a80*/  STG.E desc[UR18][R2.64], R12 ;  /* 0x0000000c02007986 */ /* 0x001fe2000c101912 */
[----:B------:R-:W-:Y:S05]  /*0a90*/  EXIT ;  /* 0x000000000000794d */ /* 0x000fea0003800000 */
.L_x_7:
        /* <DEDUP_REMOVED lines=14> */
.L_x_9:


//--------------------- .nv.shared._Z29matrixMultiplyKernelCoalescedPiS_S_i --------------------------
	.section	.nv.shared._Z29matrixMultiplyKernelCoalescedPiS_S_i,"aw",@nobits
	.sectionflags	@""
	.align	4
.nv.shared._Z29matrixMultiplyKernelCoalescedPiS_S_i:
	.zero		9216


//--------------------- .nv.shared.reserved.0     --------------------------
	.section	.nv.shared.reserved.0,"aw",@nobits
	.weak		__nv_reservedSMEM_offset_0_alias
	.size		__nv_reservedSMEM_offset_0_alias, 0, 64
	.other		__nv_reservedSMEM_offset_0_alias,@"STO_CUDA_RESERVED_SHARED STV_DEFAULT"
__nv_reservedSMEM_offset_0_alias:
	.zero		0
	.zero		64


//--------------------- .nv.global                --------------------------
	.section	.nv.global,"aw",@nobits
.nv.global:
	.type		_ZN34_INTERNAL_d72c9091_4_k_cu_1d8eb5984cuda3std3__45__cpo6cbeginE,@object
	.size		_ZN34_INTERNAL_d72c9091_4_k_cu_1d8eb5984cuda3std3__45__cpo6cbeginE,(_ZN34_INTERNAL_d72c9091_4_k_cu_1d8eb5986thrust24THRUST_300001_SM_1000_NS12placeholders2_9E - _ZN34_INTERNAL_d72c9091_4_k_cu_1d8eb5984cuda3std3__45__cpo6cbeginE)
_ZN34_INTERNAL_d72c9091_4_k_cu_1d8eb5984cuda3std3__45__cpo6cbeginE:
	.zero		1
	.type		_ZN34_INTERNAL_d72c9091_4_k_cu_1d8eb5986thrust24THRUST_300001_SM_1000_NS12placeholders2_9E,@object
	.size		_ZN34_INTERNAL_d72c9091_4_k_cu_1d8eb5986thrust24THRUST_300001_SM_1000_NS12placeholders2_9E,(_ZN34_INTERNAL_d72c9091_4_k_cu_1d8eb5986thrust24THRUST_300001_SM_1000_NS12placeholders2_1E - _ZN34_INTERNAL_d72c9091_4_k_cu_1d8eb5986thrust24THRUST_300001_SM_1000_NS12placeholders2_9E)
_ZN34_INTERNAL_d72c9091_4_k_cu_1d8eb5986thrust24THRUST_300001_SM_1000_NS12placeholders2_9E:
	.zero		1
	.type		_ZN34_INTERNAL_d72c9091_4_k_cu_1d8eb5986thrust24THRUST_300001_SM_1000_NS12placeholders2_1E,@object
	.size		_ZN34_INTERNAL_d72c9091_4_k_cu_1d8eb5986thrust24THRUST_300001_SM_1000_NS12placeholders2_1E,(_ZN34_INTERNAL_d72c9091_4_k_cu_1d8eb5986thrust24THRUST_300001_SM_1000_NS12placeholders2_5E - _ZN34_INTERNAL_d72c9091_4_k_cu_1d8eb5986thrust24THRUST_300001_SM_1000_NS12placeholders2_1E)
_ZN34_INTERNAL_d72c9091_4_k_cu_1d8eb5986thrust24THRUST_300001_SM_1000_NS12placeholders2_1E:
	.zero		1
	.type		_ZN34_INTERNAL_d72c9091_4_k_cu_1d8eb5986thrust24THRUST_300001_SM_1000_NS12placeholders2_5E,@object
	.size		_ZN34_INTERNAL_d72c9091_4_k_cu_1d8eb5986thrust24THRUST_300001_SM_1000_NS12placeholders2_5E,(_ZN34_INTERNAL_d72c9091_4_k_cu_1d8eb5984cuda3std3__48in_placeE - _ZN34_INTERNAL_d72c9091_4_k_cu_1d8eb5986thrust24THRUST_300001_SM_1000_NS12placeholders2_5E)
_ZN34_INTERNAL_d72c9091_4_k_cu_1d8eb5986thrust24THRUST_300001_SM_1000_NS12placeholders2_5E:
	.zero		1
	.type		_ZN34_INTERNAL_d72c9091_4_k_cu_1d8eb5984cuda3std3__48in_placeE,@object
	.size		_ZN34_INTERNAL_d72c9091_4_k_cu_1d8eb5984cuda3std3__48in_placeE,(_ZN34_INTERNAL_d72c9091_4_k_cu_1d8eb5984cuda3std3__45__cpo5beginE - _ZN34_INTERNAL_d72c9091_4_k_cu_1d8eb5984cuda3std3__48in_placeE)
_ZN34_INTERNAL_d72c9091_4_k_cu_1d8eb5984cuda3std3__48in_placeE:
	.zero		1
	.type		_ZN34_INTERNAL_d72c9091_4_k_cu_1d8eb5984cuda3std3__45__cpo5beginE,@object
	.size		_ZN34_INTERNAL_d72c9091_4_k_cu_1d8eb5984cuda3std3__45__cpo5beginE,(_ZN34_INTERNAL_d72c9091_4_k_cu_1d8eb5986thrust24THRUST_300001_SM_1000_NS12placeholders2_7E - _ZN34_INTERNAL_d72c9091_4_k_cu_1d8eb5984cuda3std3__45__cpo5beginE)
_ZN34_INTERNAL_d72c9091_4_k_cu_1d8eb5984cuda3std3__45__cpo5beginE:
	.zero		1
	.type		_ZN34_INTERNAL_d72c9091_4_k_cu_1d8eb5986thrust24THRUST_300001_SM_1000_NS12placeholders2_7E,@object
	.size		_ZN34_INTERNAL_d72c9091_4_k_cu_1d8eb5986thrust24THRUST_300001_SM_1000_NS12placeholders2_7E,(_ZN34_INTERNAL_d72c9091_4_k_cu_1d8eb5984cuda3std6ranges3__45__cpo9iter_moveE - _ZN34_INTERNAL_d72c9091_4_k_cu_1d8eb5986thrust24THRUST_300001_SM_1000_NS12placeholders2_7E)
_ZN34_INTERNAL_d72c9091_4_k_cu_1d8eb5986thrust24THRUST_300001_SM_1000_NS12placeholders2_7E:
	.zero		1
	.type		_ZN34_INTERNAL_d72c9091_4_k_cu_1d8eb5984cuda3std6ranges3__45__cpo9iter_moveE,@object
	.size		_ZN34_INTERNAL_d72c9091_4_k_cu_1d8eb5984cuda3std6ranges3__45__cpo9iter_moveE,(_ZN34_INTERNAL_d72c9091_4_k_cu_1d8eb5986thrust24THRUST_300001_SM_1000_NS12placeholders2_3E - _ZN34_INTERNAL_d72c9091_4_k_cu_1d8eb5984cuda3std6ranges3__45__cpo9iter_moveE)
_ZN34_INTERNAL_d72c9091_4_k_cu_1d8eb5984cuda3std6ranges3__45__cpo9iter_moveE:
	.zero		1
	.type		_ZN34_INTERNAL_d72c9091_4_k_cu_1d8eb5986thrust24THRUST_300001_SM_1000_NS12placeholders2_3E,@object
	.size		_ZN34_INTERNAL_d72c9091_4_k_cu_1d8eb5986thrust24THRUST_300001_SM_1000_NS12placeholders2_3E,(_ZN34_INTERNAL_d72c9091_4_k_cu_1d8eb5984cuda3std3__436_GLOBAL__N__d72c9091_4_k_cu_1d8eb5986ignoreE - _ZN34_INTERNAL_d72c9091_4_k_cu_1d8eb5986thrust24THRUST_300001_SM_1000_NS12placeholders2_3E)
_ZN34_INTERNAL_d72c9091_4_k_cu_1d8eb5986thrust24THRUST_300001_SM_1000_NS12placeholders2_3E:
	.zero		1
	.type		_ZN34_INTERNAL_d72c9091_4_k_cu_1d8eb5984cuda3std3__436_GLOBAL__N__d72c9091_4_k_cu_1d8eb5986ignoreE,@object
	.size		_ZN34_INTERNAL_d72c9091_4_k_cu_1d8eb5984cuda3std3__436_GLOBAL__N__d72c9091_4_k_cu_1d8eb5986ignoreE,(_ZN34_INTERNAL_d72c9091_4_k_cu_1d8eb5984cuda3std3__45__cpo4cendE - _ZN34_INTERNAL_d72c9091_4_k_cu_1d8eb5984cuda3std3__436_GLOBAL__N__d72c9091_4_k_cu_1d8eb5986ignoreE)
_ZN34_INTERNAL_d72c9091_4_k_cu_1d8eb5984cuda3std3__436_GLOBAL__N__d72c9091_4_k_cu_1d8eb5986ignoreE:
	.zero		1
	.type		_ZN34_INTERNAL_d72c9091_4_k_cu_1d8eb5984cuda3std3__45__cpo4cendE,@object
	.size		_ZN34_INTERNAL_d72c9091_4_k_cu_1d8eb5984cuda3std3__45__cpo4cendE,(_ZN34_INTERNAL_d72c9091_4_k_cu_1d8eb5986thrust24THRUST_300001_SM_1000_NS12placeholders3_10E - _ZN34_INTERNAL_d72c9091_4_k_cu_1d8eb5984cuda3std3__45__cpo4cendE)
_ZN34_INTERNAL_d72c9091_4_k_cu_1d8eb5984cuda3std3__45__cpo4cendE:
	.zero		1
	.type		_ZN34_INTERNAL_d72c9091_4_k_cu_1d8eb5986thrust24THRUST_300001_SM_1000_NS12placeholders3_10E,@object
	.size		_ZN34_INTERNAL_d72c9091_4_k_cu_1d8eb5986thrust24THRUST_300001_SM_1000_NS12placeholders3_10E,(_ZN34_INTERNAL_d72c9091_4_k_cu_1d8eb5986thrust24THRUST_300001_SM_1000_NS12placeholders2_2E - _ZN34_INTERNAL_d72c9091_4_k_cu_1d8eb5986thrust24THRUST_300001_SM_1000_NS12placeholders3_10E)
_ZN34_INTERNAL_d72c9091_4_k_cu_1d8eb5986thrust24THRUST_300001_SM_1000_NS12placeholders3_10E:
	.zero		1
	.type		_ZN34_INTERNAL_d72c9091_4_k_cu_1d8eb5986thrust24THRUST_300001_SM_1000_NS12placeholders2_2E,@object
	.size		_ZN34_INTERNAL_d72c9091_4_k_cu_1d8eb5986thrust24THRUST_300001_SM_1000_NS12placeholders2_2E,(_ZN34_INTERNAL_d72c9091_4_k_cu_1d8eb5986thrust24THRUST_300001_SM_1000_NS12placeholders2_6E - _ZN34_INTERNAL_d72c9091_4_k_cu_1d8eb5986thrust24THRUST_300001_SM_1000_NS12placeholders2_2E)
_ZN34_INTERNAL_d72c9091_4_k_cu_1d8eb5986thrust24THRUST_300001_SM_1000_NS12placeholders2_2E:
	.zero		1
	.type		_ZN34_INTERNAL_d72c9091_4_k_cu_1d8eb5986thrust24THRUST_300001_SM_1000_NS12placeholders2_6E,@object
	.size		_ZN34_INTERNAL_d72c9091_4_k_cu_1d8eb5986thrust24THRUST_300001_SM_1000_NS12placeholders2_6E,(_ZN34_INTERNAL_d72c9091_4_k_cu_1d8eb5984cuda3std6ranges3__45__cpo4swapE - _ZN34_INTERNAL_d72c9091_4_k_cu_1d8eb5986thrust24THRUST_300001_SM_1000_NS12placeholders2_6E)
_ZN34_INTERNAL_d72c9091_4_k_cu_1d8eb5986thrust24THRUST_300001_SM_1000_NS12placeholders2_6E:
	.zero		1
	.type		_ZN34_INTERNAL_d72c9091_4_k_cu_1d8eb5984cuda3std6ranges3__45__cpo4swapE,@object
	.size		_ZN34_INTERNAL_d72c9091_4_k_cu_1d8eb5984cuda3std6ranges3__45__cpo4swapE,(_ZN34_INTERNAL_d72c9091_4_k_cu_1d8eb5984cuda3std3__45__cpo3endE - _ZN34_INTERNAL_d72c9091_4_k_cu_1d8eb5984cuda3std6ranges3__45__cpo4swapE)
_ZN34_INTERNAL_d72c9091_4_k_cu_1d8eb5984cuda3std6ranges3__45__cpo4swapE:
	.zero		1
	.type		_ZN34_INTERNAL_d72c9091_4_k_cu_1d8eb5984cuda3std3__45__cpo3endE,@object
	.size		_ZN34_INTERNAL_d72c9091_4_k_cu_1d8eb5984cuda3std3__45__cpo3endE,(_ZN34_INTERNAL_d72c9091_4_k_cu_1d8eb5986thrust24THRUST_300001_SM_1000_NS12placeholders2_8E - _ZN34_INTERNAL_d72c9091_4_k_cu_1d8eb5984cuda3std3__45__cpo3endE)
_ZN34_INTERNAL_d72c9091_4_k_cu_1d8eb5984cuda3std3__45__cpo3endE:
	.zero		1
	.type		_ZN34_INTERNAL_d72c9091_4_k_cu_1d8eb5986thrust24THRUST_300001_SM_1000_NS12placeholders2_8E,@object
	.size		_ZN34_INTERNAL_d72c9091_4_k_cu_1d8eb5986thrust24THRUST_300001_SM_1000_NS12placeholders2_8E,(_ZN34_INTERNAL_d72c9091_4_k_cu_1d8eb5984cuda3std6ranges3__45__cpo7advanceE - _ZN34_INTERNAL_d72c9091_4_k_cu_1d8eb5986thrust24THRUST_300001_SM_1000_NS12placeholders2_8E)
_ZN34_INTERNAL_d72c9091_4_k_cu_1d8eb5986thrust24THRUST_300001_SM_1000_NS12placeholders2_8E:
	.zero		1
	.type		_ZN34_INTERNAL_d72c9091_4_k_cu_1d8eb5984cuda3std6ranges3__45__cpo7advanceE,@object
	.size		_ZN34_INTERNAL_d72c9091_4_k_cu_1d8eb5984cuda3std6ranges3__45__cpo7advanceE,(_ZN34_INTERNAL_d72c9091_4_k_cu_1d8eb5986thrust24THRUST_300001_SM_1000_NS12placeholders2_4E - _ZN34_INTERNAL_d72c9091_4_k_cu_1d8eb5984cuda3std6ranges3__45__cpo7advanceE)
_ZN34_INTERNAL_d72c9091_4_k_cu_1d8eb5984cuda3std6ranges3__45__cpo7advanceE:
	.zero		1
	.type		_ZN34_INTERNAL_d72c9091_4_k_cu_1d8eb5986thrust24THRUST_300001_SM_1000_NS12placeholders2_4E,@object
	.size		_ZN34_INTERNAL_d72c9091_4_k_cu_1d8eb5986thrust24THRUST_300001_SM_1000_NS12placeholders2_4E,(_ZN34_INTERNAL_d72c9091_4_k_cu_1d8eb5984cuda3std3__419piecewise_constructE - _ZN34_INTERNAL_d72c9091_4_k_cu_1d8eb5986thrust24THRUST_300001_SM_1000_NS12placeholders2_4E)
_ZN34_INTERNAL_d72c9091_4_k_cu_1d8eb5986thrust24THRUST_300001_SM_1000_NS12placeholders2_4E:
	.zero		1
	.type		_ZN34_INTERNAL_d72c9091_4_k_cu_1d8eb5984cuda3std3__419piecewise_constructE,@object
	.size		_ZN34_INTERNAL_d72c9091_4_k_cu_1d8eb5984cuda3std3__419piecewise_constructE,(.L_5 - _ZN34_INTERNAL_d72c9091_4_k_cu_1d8eb5984cuda3std3__419piecewise_constructE)
_ZN34_INTERNAL_d72c9091_4_k_cu_1d8eb5984cuda3std3__419piecewise_constructE:
	.zero		1
.L_5:


//--------------------- .nv.constant0._Z29matrixMultiplyKernelCoalescedPiS_S_i --------------------------
	.section	.nv.constant0._Z29matrixMultiplyKernelCoalescedPiS_S_i,"a",@progbits
	.sectionflags	@""
	.align	4
.nv.constant0._Z29matrixMultiplyKernelCoalescedPiS_S_i:
	.zero		924


//--------------------- .nv.constant0._Z20matrixMultiplyKernelPiS_S_i --------------------------
	.section	.nv.constant0._Z20matrixMultiplyKernelPiS_S_i,"a",@progbits
	.sectionflags	@""
	.align	4
.nv.constant0._Z20matrixMultiplyKernelPiS_S_i:
	.zero		924


//--------------------- SYMBOLS --------------------------

	.type		.nv.reservedSmem.offset0,@object
	.size		.nv.reservedSmem.offset0,0x4
	.type		.nv.reservedSmem.cap,@object
	.size		.nv.reservedSmem.cap,0x4
